// auto-generated by cutlass_sweep.gemm — config: {"arch": "sm_100", "cluster_m": 1, "cluster_n": 1, "dtype": "fp16", "dtype_b": "fp16", "layout": "nt", "stages": 0, "tile_k": 16, "tile_m": 128, "tile_n": 64}
#include "cutlass/cutlass.h"
#include "cutlass/gemm/collective/collective_builder.hpp"
#include "cutlass/gemm/device/gemm_universal_adapter.h"
#include "cutlass/gemm/kernel/gemm_universal.hpp"
#include "cutlass/epilogue/collective/collective_builder.hpp"

using ElemA = cutlass::half_t;
using ElemB = cutlass::half_t;
using ElemCD = cutlass::half_t;
using Acc  = float;
using TileShape    = cute::Shape<cute::_128, cute::_64, cute::_16>;
using ClusterShape = cute::Shape<cute::_1, cute::_1, cute::_1>;

using CollectiveEpilogue = typename cutlass::epilogue::collective::CollectiveBuilder<
    cutlass::arch::Sm100, cutlass::arch::OpClassTensorOp,
    TileShape, ClusterShape,
    cutlass::epilogue::collective::EpilogueTileAuto,
    Acc, Acc,
    ElemCD, cutlass::layout::RowMajor, 128 / cutlass::sizeof_bits<ElemCD>::value,
    ElemCD, cutlass::layout::RowMajor, 128 / cutlass::sizeof_bits<ElemCD>::value,
    cutlass::epilogue::collective::EpilogueScheduleAuto
  >::CollectiveOp;

using CollectiveMainloop = typename cutlass::gemm::collective::CollectiveBuilder<
    cutlass::arch::Sm100, cutlass::arch::OpClassTensorOp,
    ElemA, cutlass::layout::RowMajor, 128 / cutlass::sizeof_bits<ElemA>::value,
    ElemB, cutlass::layout::ColumnMajor, 128 / cutlass::sizeof_bits<ElemB>::value,
    Acc,
    TileShape, ClusterShape,
    cutlass::gemm::collective::StageCountAutoCarveout<static_cast<int>(sizeof(typename CollectiveEpilogue::SharedStorage))>,
    cutlass::gemm::collective::KernelScheduleAuto
  >::CollectiveOp;

using GemmKernel = cutlass::gemm::kernel::GemmUniversal<
    cute::Shape<int,int,int,int>,
    CollectiveMainloop,
    CollectiveEpilogue
>;
using Gemm = cutlass::gemm::device::GemmUniversalAdapter<GemmKernel>;

// Force the device kernel symbol into the cubin without needing a host main.
auto* _anchor = &cutlass::device_kernel<GemmKernel>;


// ===== COMPILED SASS (sm_100a) =====

	.target	sm_100a

	.elftype	@"ET_EXEC"


//--------------------- .note.nv.tkinfo           --------------------------
	.section	.note.nv.tkinfo,"",@"SHT_NOTE"
	.sectionflags	@"SHF_NOTE_NV_TKINFO"
	.tkinfo
        /*0018*/ 	.word	0x00000002
        /*0030*/ 	.string	""
        /*0030*/ 	.string	"ptxas"
        /*0030*/ 	.string	"Cuda compilation tools, release 13.0, V13.0.88"
        /*0030*/ 	.string	"Build cuda_13.0.r13.0/compiler.36424714_0"
        /*0030*/ 	.string	"-arch sm_100a -m 64 "



//--------------------- .note.nv.cuinfo           --------------------------
	.section	.note.nv.cuinfo,"",@"SHT_NOTE"
	.sectionflags	@"SHF_NOTE_NV_CUINFO"
        /*0018*/ 	.short	0x0002
        /*001a*/ 	.short	0x0064
        /*001c*/ 	.short	0x0082
	.zero		2


//--------------------- .nv.info                  --------------------------
	.section	.nv.info,"",@"SHT_CUDA_INFO"
	.align	4


	//----- nvinfo : EIATTR_REGCOUNT
	.align		4
        /*0000*/ 	.byte	0x04, 0x2f
        /*0002*/ 	.short	(.L_19 - .L_18)
	.align		4
.L_18:
        /*0004*/ 	.word	index@(_ZN7cutlass13device_kernelINS_4gemm6kernel13GemmUniversalIN4cute5tupleIJiiiiEEENS1_10collective13CollectiveMmaINS1_35MainloopSm100TmaUmmaWarpSpecializedILi33ELi2ELi4ENS5_IJNS4_1CILi1EEESB_SB_EEEEENS5_IJNSA_ILi128EEENSA_ILi64EEENSA_ILi16EEEEEENS_6half_tENS5_IJlSB_lEEESI_SJ_NS4_8TiledMMAINS4_8MMA_AtomIJNS4_20SM100_MMA_F16BF16_SSISI_SI_fLi128ELi64ELNS4_4UMMA5MajorE0ELSO_0ELNSN_7ScaleInE0ELSP_0EEEEEENS4_6LayoutISC_NS5_IJNSA_ILi0EEEST_ST_EEEEENS5_IJNS4_10UnderscoreESW_SW_EEEEENS4_13SM90_TMA_LOADENS4_14ComposedLayoutINS4_7SwizzleILi1ELi4ELi3EEENS4_18smem_ptr_flag_bitsILi16EEENSS_INS5_IJNSA_ILi8EEESG_EEENS5_IJSG_SB_EEEEEEEvNS4_8identityESZ_S19_vS1A_EENS_8epilogue10collective18CollectiveEpilogueINS1C_23Sm100TmaWarpSpecializedILi3ELi2ELi32ELb1ELb0EEEJSH_NS5_IJNSS_ISE_SB_EENSS_INSA_ILi32EEESB_EEEEESI_SJ_SI_SJ_NS1C_6fusion15FusionCallbacksIS1G_NS1L_17LinearCombinationISI_fSI_fLNS_15FloatRoundStyleE2EEESH_S1K_JEEENS4_5SM1004TMEM4LOAD26SM100_TMEM_LOAD_32dp32b32xESZ_NS10_INS11_ILi2ELi4ELi3EEES14_NSS_INS5_IJS15_S1I_EEENS5_IJS1I_SB_EEEEEEENS4_39AutoVectorizingCopyWithAssumedAlignmentILi128EEENS4_14SM90_TMA_STOREES1Z_S21_S21_EEEvvEEEEvNT_6ParamsE)
        /*0008*/ 	.word	0x0000006f


	//----- nvinfo : EIATTR_FRAME_SIZE
	.align		4
.L_19:
        /*000c*/ 	.byte	0x04, 0x11
        /*000e*/ 	.short	(.L_21 - .L_20)
	.align		4
.L_20:
        /*0010*/ 	.word	index@($__internal_2_$__cuda_sm10x_tcgen05_guardrail_trap_unallocated_columns_being_dealloced)
        /*0014*/ 	.word	0x00000000


	//----- nvinfo : EIATTR_FRAME_SIZE
	.align		4
.L_21:
        /*0018*/ 	.byte	0x04, 0x11
        /*001a*/ 	.short	(.L_23 - .L_22)
	.align		4
.L_22:
        /*001c*/ 	.word	index@($__internal_1_$__cuda_sm10x_tcgen05_guardrail_trap_phase_invalid_during_alloc)
        /*0020*/ 	.word	0x00000000


	//----- nvinfo : EIATTR_FRAME_SIZE
	.align		4
.L_23:
        /*0024*/ 	.byte	0x04, 0x11
        /*0026*/ 	.short	(.L_25 - .L_24)
	.align		4
.L_24:
        /*0028*/ 	.word	index@($__internal_0_$__cuda_sm10x_tcgen05_guardrail_trap_col_being_dealloced_not_returned_by_alloc)
        /*002c*/ 	.word	0x00000000


	//----- nvinfo : EIATTR_FRAME_SIZE
	.align		4
.L_25:
        /*0030*/ 	.byte	0x04, 0x11
        /*0032*/ 	.short	(.L_27 - .L_26)
	.align		4
.L_26:
        /*0034*/ 	.word	index@(_ZN7cutlass13device_kernelINS_4gemm6kernel13GemmUniversalIN4cute5tupleIJiiiiEEENS1_10collective13CollectiveMmaINS1_35MainloopSm100TmaUmmaWarpSpecializedILi33ELi2ELi4ENS5_IJNS4_1CILi1EEESB_SB_EEEEENS5_IJNSA_ILi128EEENSA_ILi64EEENSA_ILi16EEEEEENS_6half_tENS5_IJlSB_lEEESI_SJ_NS4_8TiledMMAINS4_8MMA_AtomIJNS4_20SM100_MMA_F16BF16_SSISI_SI_fLi128ELi64ELNS4_4UMMA5MajorE0ELSO_0ELNSN_7ScaleInE0ELSP_0EEEEEENS4_6LayoutISC_NS5_IJNSA_ILi0EEEST_ST_EEEEENS5_IJNS4_10UnderscoreESW_SW_EEEEENS4_13SM90_TMA_LOADENS4_14ComposedLayoutINS4_7SwizzleILi1ELi4ELi3EEENS4_18smem_ptr_flag_bitsILi16EEENSS_INS5_IJNSA_ILi8EEESG_EEENS5_IJSG_SB_EEEEEEEvNS4_8identityESZ_S19_vS1A_EENS_8epilogue10collective18CollectiveEpilogueINS1C_23Sm100TmaWarpSpecializedILi3ELi2ELi32ELb1ELb0EEEJSH_NS5_IJNSS_ISE_SB_EENSS_INSA_ILi32EEESB_EEEEESI_SJ_SI_SJ_NS1C_6fusion15FusionCallbacksIS1G_NS1L_17LinearCombinationISI_fSI_fLNS_15FloatRoundStyleE2EEESH_S1K_JEEENS4_5SM1004TMEM4LOAD26SM100_TMEM_LOAD_32dp32b32xESZ_NS10_INS11_ILi2ELi4ELi3EEES14_NSS_INS5_IJS15_S1I_EEENS5_IJS1I_SB_EEEEEEENS4_39AutoVectorizingCopyWithAssumedAlignmentILi128EEENS4_14SM90_TMA_STOREES1Z_S21_S21_EEEvvEEEEvNT_6ParamsE)
        /*0038*/ 	.word	0x00000000


	//----- nvinfo : EIATTR_MIN_STACK_SIZE
	.align		4
.L_27:
        /*003c*/ 	.byte	0x04, 0x12
        /*003e*/ 	.short	(.L_29 - .L_28)
	.align		4
.L_28:
        /*0040*/ 	.word	index@(_ZN7cutlass13device_kernelINS_4gemm6kernel13GemmUniversalIN4cute5tupleIJiiiiEEENS1_10collective13CollectiveMmaINS1_35MainloopSm100TmaUmmaWarpSpecializedILi33ELi2ELi4ENS5_IJNS4_1CILi1EEESB_SB_EEEEENS5_IJNSA_ILi128EEENSA_ILi64EEENSA_ILi16EEEEEENS_6half_tENS5_IJlSB_lEEESI_SJ_NS4_8TiledMMAINS4_8MMA_AtomIJNS4_20SM100_MMA_F16BF16_SSISI_SI_fLi128ELi64ELNS4_4UMMA5MajorE0ELSO_0ELNSN_7ScaleInE0ELSP_0EEEEEENS4_6LayoutISC_NS5_IJNSA_ILi0EEEST_ST_EEEEENS5_IJNS4_10UnderscoreESW_SW_EEEEENS4_13SM90_TMA_LOADENS4_14ComposedLayoutINS4_7SwizzleILi1ELi4ELi3EEENS4_18smem_ptr_flag_bitsILi16EEENSS_INS5_IJNSA_ILi8EEESG_EEENS5_IJSG_SB_EEEEEEEvNS4_8identityESZ_S19_vS1A_EENS_8epilogue10collective18CollectiveEpilogueINS1C_23Sm100TmaWarpSpecializedILi3ELi2ELi32ELb1ELb0EEEJSH_NS5_IJNSS_ISE_SB_EENSS_INSA_ILi32EEESB_EEEEESI_SJ_SI_SJ_NS1C_6fusion15FusionCallbacksIS1G_NS1L_17LinearCombinationISI_fSI_fLNS_15FloatRoundStyleE2EEESH_S1K_JEEENS4_5SM1004TMEM4LOAD26SM100_TMEM_LOAD_32dp32b32xESZ_NS10_INS11_ILi2ELi4ELi3EEES14_NSS_INS5_IJS15_S1I_EEENS5_IJS1I_SB_EEEEEEENS4_39AutoVectorizingCopyWithAssumedAlignmentILi128EEENS4_14SM90_TMA_STOREES1Z_S21_S21_EEEvvEEEEvNT_6ParamsE)
        /*0044*/ 	.word	0x00000000
.L_29:


//--------------------- .nv.compat                --------------------------
	.section	.nv.compat,"",@"SHT_CUDA_COMPAT_INFO"
	.align	4
        /*0000*/ 	.byte	0x02, 0x09, 0x01, 0x00, 0x02, 0x02, 0x02, 0x00, 0x02, 0x05, 0x05, 0x00, 0x03, 0x07, 0x01, 0x01
        /*0010*/ 	.byte	0x02, 0x03, 0x01, 0x00, 0x02, 0x06, 0x01, 0x00, 0x04, 0x0b, 0x08, 0x00, 0x09, 0x00, 0x00, 0x00
        /*0020*/ 	.byte	0x00, 0x00, 0x00, 0x00


//--------------------- .nv.info._ZN7cutlass13device_kernelINS_4gemm6kernel13GemmUniversalIN4cute5tupleIJiiiiEEENS1_10collective13CollectiveMmaINS1_35MainloopSm100TmaUmmaWarpSpecializedILi33ELi2ELi4ENS5_IJNS4_1CILi1EEESB_SB_EEEEENS5_IJNSA_ILi128EEENSA_ILi64EEENSA_ILi16EEEEEENS_6half_tENS5_IJlSB_lEEESI_SJ_NS4_8TiledMMAINS4_8MMA_AtomIJNS4_20SM100_MMA_F16BF16_SSISI_SI_fLi128ELi64ELNS4_4UMMA5MajorE0ELSO_0ELNSN_7ScaleInE0ELSP_0EEEEEENS4_6LayoutISC_NS5_IJNSA_ILi0EEEST_ST_EEEEENS5_IJNS4_10UnderscoreESW_SW_EEEEENS4_13SM90_TMA_LOADENS4_14ComposedLayoutINS4_7SwizzleILi1ELi4ELi3EEENS4_18smem_ptr_flag_bitsILi16EEENSS_INS5_IJNSA_ILi8EEESG_EEENS5_IJSG_SB_EEEEEEEvNS4_8identityESZ_S19_vS1A_EENS_8epilogue10collective18CollectiveEpilogueINS1C_23Sm100TmaWarpSpecializedILi3ELi2ELi32ELb1ELb0EEEJSH_NS5_IJNSS_ISE_SB_EENSS_INSA_ILi32EEESB_EEEEESI_SJ_SI_SJ_NS1C_6fusion15FusionCallbacksIS1G_NS1L_17LinearCombinationISI_fSI_fLNS_15FloatRoundStyleE2EEESH_S1K_JEEENS4_5SM1004TMEM4LOAD26SM100_TMEM_LOAD_32dp32b32xESZ_NS10_INS11_ILi2ELi4ELi3EEES14_NSS_INS5_IJS15_S1I_EEENS5_IJS1I_SB_EEEEEEENS4_39AutoVectorizingCopyWithAssumedAlignmentILi128EEENS4_14SM90_TMA_STOREES1Z_S21_S21_EEEvvEEEEvNT_6ParamsE --------------------------
	.section	.nv.info._ZN7cutlass13device_kernelINS_4gemm6kernel13GemmUniversalIN4cute5tupleIJiiiiEEENS1_10collective13CollectiveMmaINS1_35MainloopSm100TmaUmmaWarpSpecializedILi33ELi2ELi4ENS5_IJNS4_1CILi1EEESB_SB_EEEEENS5_IJNSA_ILi128EEENSA_ILi64EEENSA_ILi16EEEEEENS_6half_tENS5_IJlSB_lEEESI_SJ_NS4_8TiledMMAINS4_8MMA_AtomIJNS4_20SM100_MMA_F16BF16_SSISI_SI_fLi128ELi64ELNS4_4UMMA5MajorE0ELSO_0ELNSN_7ScaleInE0ELSP_0EEEEEENS4_6LayoutISC_NS5_IJNSA_ILi0EEEST_ST_EEEEENS5_IJNS4_10UnderscoreESW_SW_EEEEENS4_13SM90_TMA_LOADENS4_14ComposedLayoutINS4_7SwizzleILi1ELi4ELi3EEENS4_18smem_ptr_flag_bitsILi16EEENSS_INS5_IJNSA_ILi8EEESG_EEENS5_IJSG_SB_EEEEEEEvNS4_8identityESZ_S19_vS1A_EENS_8epilogue10collective18CollectiveEpilogueINS1C_23Sm100TmaWarpSpecializedILi3ELi2ELi32ELb1ELb0EEEJSH_NS5_IJNSS_ISE_SB_EENSS_INSA_ILi32EEESB_EEEEESI_SJ_SI_SJ_NS1C_6fusion15FusionCallbacksIS1G_NS1L_17LinearCombinationISI_fSI_fLNS_15FloatRoundStyleE2EEESH_S1K_JEEENS4_5SM1004TMEM4LOAD26SM100_TMEM_LOAD_32dp32b32xESZ_NS10_INS11_ILi2ELi4ELi3EEES14_NSS_INS5_IJS15_S1I_EEENS5_IJS1I_SB_EEEEEEENS4_39AutoVectorizingCopyWithAssumedAlignmentILi128EEENS4_14SM90_TMA_STOREES1Z_S21_S21_EEEvvEEEEvNT_6ParamsE,"",@"SHT_CUDA_INFO"
	.sectionflags	@""
	.align	4


	//----- nvinfo : EIATTR_CUDA_API_VERSION
	.align		4
        /*0000*/ 	.byte	0x04, 0x37
        /*0002*/ 	.short	(.L_31 - .L_30)
.L_30:
        /*0004*/ 	.word	0x00000082


	//----- nvinfo : EIATTR_KPARAM_INFO
	.align		4
.L_31:
        /*0008*/ 	.byte	0x04, 0x17
        /*000a*/ 	.short	(.L_33 - .L_32)
.L_32:
        /*000c*/ 	.word	0x00000000
        /*0010*/ 	.short	0x0000
        /*0012*/ 	.short	0x0000
        /*0014*/ 	.byte	0x00, 0xf0, 0x01, 0x20


	//----- nvinfo : EIATTR_AT_ENTRY_FRAGMENTS
	.align		4
.L_33:
        /*0018*/ 	.byte	0x04, 0x4f
        /*001a*/ 	.short	(.L_35 - .L_34)


	//   ....[0]....
.L_34:
        /*001c*/ 	.word	0x00000006


	//----- nvinfo : EIATTR_RESERVED_SMEM_USED
	.align		4
.L_35:
        /*0020*/ 	.byte	0x01, 0x41
	.zero		2


	//----- nvinfo : EIATTR_SPARSE_MMA_MASK
	.align		4
        /*0024*/ 	.byte	0x03, 0x50
        /*0026*/ 	.short	0x0000


	//----- nvinfo : EIATTR_TCGEN05_1CTA_USED
	.align		4
        /*0028*/ 	.byte	0x01, 0x51
	.zero		2


	//----- nvinfo : EIATTR_MAXREG_COUNT
	.align		4
        /*002c*/ 	.byte	0x03, 0x1b
        /*002e*/ 	.short	0x00ff


	//----- nvinfo : EIATTR_NUM_BARRIERS
	.align		4
        /*0030*/ 	.byte	0x02, 0x4c
        /*0032*/ 	.byte	0x07
	.zero		1


	//----- nvinfo : EIATTR_EXTERNS
	.align		4
        /*0034*/ 	.byte	0x04, 0x0f
        /*0036*/ 	.short	(.L_37 - .L_36)


	//   ....[0]....
	.align		4
.L_36:
        /*0038*/ 	.word	index@(__assertfail)


	//----- nvinfo : EIATTR_MERCURY_ISA_VERSION
	.align		4
.L_37:
        /*003c*/ 	.byte	0x03, 0x5f
        /*003e*/ 	.short	0x0101


	//----- nvinfo : EIATTR_INT_WARP_WIDE_INSTR_OFFSETS
	.align		4
        /*0040*/ 	.byte	0x04, 0x31
        /*0042*/ 	.short	(.L_39 - .L_38)


	//   ....[0]....
.L_38:
        /*0044*/ 	.word	0x00002190


	//   ....[1]....
        /*0048*/ 	.word	0x00004ad0


	//   ....[2]....
        /*004c*/ 	.word	0x00004b00


	//   ....[3]....
        /*0050*/ 	.word	0x00004b50


	//   ....[4]....
        /*0054*/ 	.word	0x00005440


	//   ....[5]....
        /*0058*/ 	.word	0x00005460


	//   ....[6]....
        /*005c*/ 	.word	0x00005730


	//   ....[7]....
        /*0060*/ 	.word	0x00005860


	//----- nvinfo : EIATTR_COOP_GROUP_MASK_REGIDS
	.align		4
.L_39:
        /*0064*/ 	.byte	0x04, 0x29
        /*0066*/ 	.short	(.L_41 - .L_40)


	//   ....[0]....
.L_40:
        /*0068*/ 	.word	0xffffffff


	//   ....[1]....
        /*006c*/ 	.word	0xffffffff


	//   ....[2]....
        /*0070*/ 	.word	0xffffffff


	//   ....[3]....
        /*0074*/ 	.word	0xffffffff


	//   ....[4]....
        /*0078*/ 	.word	0xffffffff


	//   ....[5]....
        /*007c*/ 	.word	0xffffffff


	//   ....[6]....
        /*0080*/ 	.word	0xffffffff


	//   ....[7]....
        /*0084*/ 	.word	0xffffffff


	//   ....[8]....
        /*0088*/ 	.word	0xffffffff


	//   ....[9]....
        /*008c*/ 	.word	0xffffffff


	//   ....[10]....
        /*0090*/ 	.word	0xffffffff


	//   ....[11]....
        /*0094*/ 	.word	0xffffffff


	//   ....[12]....
        /*0098*/ 	.word	0xffffffff


	//----- nvinfo : EIATTR_COOP_GROUP_INSTR_OFFSETS
	.align		4
.L_41:
        /*009c*/ 	.byte	0x04, 0x28
        /*009e*/ 	.short	(.L_43 - .L_42)


	//   ....[0]....
.L_42:
        /*00a0*/ 	.word	0x00000090


	//   ....[1]....
        /*00a4*/ 	.word	0x000004d0


	//   ....[2]....
        /*00a8*/ 	.word	0x00000a10


	//   ....[3]....
        /*00ac*/ 	.word	0x00000b90


	//   ....[4]....
        /*00b0*/ 	.word	0x00000c90


	//   ....[5]....
        /*00b4*/ 	.word	0x00000e00


	//   ....[6]....
        /*00b8*/ 	.word	0x00000fa0


	//   ....[7]....
        /*00bc*/ 	.word	0x00002070


	//   ....[8]....
        /*00c0*/ 	.word	0x00003ea0


	//   ....[9]....
        /*00c4*/ 	.word	0x000040b0


	//   ....[10]....
        /*00c8*/ 	.word	0x000040e0


	//   ....[11]....
        /*00cc*/ 	.word	0x000049c0


	//   ....[12]....
        /*00d0*/ 	.word	0x00004bf0


	//----- nvinfo : EIATTR_VRC_CTA_INIT_COUNT
	.align		4
.L_43:
        /*00d4*/ 	.byte	0x02, 0x4a
        /*00d6*/ 	.byte	0x80
	.zero		1


	//----- nvinfo : EIATTR_SYSCALL_OFFSETS
	.align		4
        /*00d8*/ 	.byte	0x04, 0x46
        /*00da*/ 	.short	(.L_45 - .L_44)


	//   ....[0]....
.L_44:
        /*00dc*/ 	.word	0x00006410


	//   ....[1]....
        /*00e0*/ 	.word	0x00006500


	//   ....[2]....
        /*00e4*/ 	.word	0x00006d40


	//   ....[3]....
        /*00e8*/ 	.word	0x000079f0


	//----- nvinfo : EIATTR_MBARRIER_INSTR_OFFSETS
	.align		4
.L_45:
        /*00ec*/ 	.byte	0x04, 0x39
        /*00ee*/ 	.short	(.L_47 - .L_46)


	//   ....[0]....
.L_46:
        /*00f0*/ 	.word	0x000005d0
        /*00f4*/ 	.word	0x000000ff
        /*00f8*/ 	.word	0x00000000
        /*00fc*/ 	.short	0x0100
        /*00fe*/ 	.byte	0x05
	.zero		1


	//   ....[1]....
        /*0100*/ 	.word	0x000005e0
        /*0104*/ 	.word	0x000000ff
        /*0108*/ 	.word	0x00000108
        /*010c*/ 	.short	0x0100
        /*010e*/ 	.byte	0x05
	.zero		1


	//   ....[2]....
        /*0110*/ 	.word	0x000005f0
        /*0114*/ 	.word	0x000000ff
        /*0118*/ 	.word	0x00000008
        /*011c*/ 	.short	0x0100
        /*011e*/ 	.byte	0x05
	.zero		1


	//   ....[3]....
        /*0120*/ 	.word	0x00000600
        /*0124*/ 	.word	0x000000ff
        /*0128*/ 	.word	0x00000110
        /*012c*/ 	.short	0x0100
        /*012e*/ 	.byte	0x05
	.zero		1


	//   ....[4]....
        /*0130*/ 	.word	0x00000610
        /*0134*/ 	.word	0x000000ff
        /*0138*/ 	.word	0x00000010
        /*013c*/ 	.short	0x0100
        /*013e*/ 	.byte	0x05
	.zero		1


	//   ....[5]....
        /*0140*/ 	.word	0x00000620
        /*0144*/ 	.word	0x000000ff
        /*0148*/ 	.word	0x00000118
        /*014c*/ 	.short	0x0100
        /*014e*/ 	.byte	0x05
	.zero		1


	//   ....[6]....
        /*0150*/ 	.word	0x00000630
        /*0154*/ 	.word	0x000000ff
        /*0158*/ 	.word	0x00000018
        /*015c*/ 	.short	0x0100
        /*015e*/ 	.byte	0x05
	.zero		1


	//   ....[7]....
        /*0160*/ 	.word	0x00000640
        /*0164*/ 	.word	0x000000ff
        /*0168*/ 	.word	0x00000120
        /*016c*/ 	.short	0x0100
        /*016e*/ 	.byte	0x05
	.zero		1


	//   ....[8]....
        /*0170*/ 	.word	0x00000650
        /*0174*/ 	.word	0x000000ff
        /*0178*/ 	.word	0x00000020
        /*017c*/ 	.short	0x0100
        /*017e*/ 	.byte	0x05
	.zero		1


	//   ....[9]....
        /*0180*/ 	.word	0x00000660
        /*0184*/ 	.word	0x000000ff
        /*0188*/ 	.word	0x00000128
        /*018c*/ 	.short	0x0100
        /*018e*/ 	.byte	0x05
	.zero		1


	//   ....[10]....
        /*0190*/ 	.word	0x00000670
        /*0194*/ 	.word	0x000000ff
        /*0198*/ 	.word	0x00000028
        /*019c*/ 	.short	0x0100
        /*019e*/ 	.byte	0x05
	.zero		1


	//   ....[11]....
        /*01a0*/ 	.word	0x00000680
        /*01a4*/ 	.word	0x000000ff
        /*01a8*/ 	.word	0x00000130
        /*01ac*/ 	.short	0x0100
        /*01ae*/ 	.byte	0x05
	.zero		1


	//   ....[12]....
        /*01b0*/ 	.word	0x00000690
        /*01b4*/ 	.word	0x000000ff
        /*01b8*/ 	.word	0x00000030
        /*01bc*/ 	.short	0x0100
        /*01be*/ 	.byte	0x05
	.zero		1


	//   ....[13]....
        /*01c0*/ 	.word	0x000006a0
        /*01c4*/ 	.word	0x000000ff
        /*01c8*/ 	.word	0x00000138
        /*01cc*/ 	.short	0x0100
        /*01ce*/ 	.byte	0x05
	.zero		1


	//   ....[14]....
        /*01d0*/ 	.word	0x000006b0
        /*01d4*/ 	.word	0x000000ff
        /*01d8*/ 	.word	0x00000038
        /*01dc*/ 	.short	0x0100
        /*01de*/ 	.byte	0x05
	.zero		1


	//   ....[15]....
        /*01e0*/ 	.word	0x000006c0
        /*01e4*/ 	.word	0x000000ff
        /*01e8*/ 	.word	0x00000140
        /*01ec*/ 	.short	0x0100
        /*01ee*/ 	.byte	0x05
	.zero		1


	//   ....[16]....
        /*01f0*/ 	.word	0x000006d0
        /*01f4*/ 	.word	0x000000ff
        /*01f8*/ 	.word	0x00000040
        /*01fc*/ 	.short	0x0100
        /*01fe*/ 	.byte	0x05
	.zero		1


	//   ....[17]....
        /*0200*/ 	.word	0x000006e0
        /*0204*/ 	.word	0x000000ff
        /*0208*/ 	.word	0x00000148
        /*020c*/ 	.short	0x0100
        /*020e*/ 	.byte	0x05
	.zero		1


	//   ....[18]....
        /*0210*/ 	.word	0x000006f0
        /*0214*/ 	.word	0x000000ff
        /*0218*/ 	.word	0x00000048
        /*021c*/ 	.short	0x0100
        /*021e*/ 	.byte	0x05
	.zero		1


	//   ....[19]....
        /*0220*/ 	.word	0x00000700
        /*0224*/ 	.word	0x000000ff
        /*0228*/ 	.word	0x00000150
        /*022c*/ 	.short	0x0100
        /*022e*/ 	.byte	0x05
	.zero		1


	//   ....[20]....
        /*0230*/ 	.word	0x00000710
        /*0234*/ 	.word	0x000000ff
        /*0238*/ 	.word	0x00000050
        /*023c*/ 	.short	0x0100
        /*023e*/ 	.byte	0x05
	.zero		1


	//   ....[21]....
        /*0240*/ 	.word	0x00000720
        /*0244*/ 	.word	0x000000ff
        /*0248*/ 	.word	0x00000158
        /*024c*/ 	.short	0x0100
        /*024e*/ 	.byte	0x05
	.zero		1


	//   ....[22]....
        /*0250*/ 	.word	0x00000730
        /*0254*/ 	.word	0x000000ff
        /*0258*/ 	.word	0x00000058
        /*025c*/ 	.short	0x0100
        /*025e*/ 	.byte	0x05
	.zero		1


	//   ....[23]....
        /*0260*/ 	.word	0x00000740
        /*0264*/ 	.word	0x000000ff
        /*0268*/ 	.word	0x00000160
        /*026c*/ 	.short	0x0100
        /*026e*/ 	.byte	0x05
	.zero		1


	//   ....[24]....
        /*0270*/ 	.word	0x00000750
        /*0274*/ 	.word	0x000000ff
        /*0278*/ 	.word	0x00000060
        /*027c*/ 	.short	0x0100
        /*027e*/ 	.byte	0x05
	.zero		1


	//   ....[25]....
        /*0280*/ 	.word	0x00000760
        /*0284*/ 	.word	0x000000ff
        /*0288*/ 	.word	0x00000168
        /*028c*/ 	.short	0x0100
        /*028e*/ 	.byte	0x05
	.zero		1


	//   ....[26]....
        /*0290*/ 	.word	0x00000770
        /*0294*/ 	.word	0x000000ff
        /*0298*/ 	.word	0x00000068
        /*029c*/ 	.short	0x0100
        /*029e*/ 	.byte	0x05
	.zero		1


	//   ....[27]....
        /*02a0*/ 	.word	0x00000780
        /*02a4*/ 	.word	0x000000ff
        /*02a8*/ 	.word	0x00000170
        /*02ac*/ 	.short	0x0100
        /*02ae*/ 	.byte	0x05
	.zero		1


	//   ....[28]....
        /*02b0*/ 	.word	0x00000790
        /*02b4*/ 	.word	0x000000ff
        /*02b8*/ 	.word	0x00000070
        /*02bc*/ 	.short	0x0100
        /*02be*/ 	.byte	0x05
	.zero		1


	//   ....[29]....
        /*02c0*/ 	.word	0x000007a0
        /*02c4*/ 	.word	0x000000ff
        /*02c8*/ 	.word	0x00000178
        /*02cc*/ 	.short	0x0100
        /*02ce*/ 	.byte	0x05
	.zero		1


	//   ....[30]....
        /*02d0*/ 	.word	0x000007b0
        /*02d4*/ 	.word	0x000000ff
        /*02d8*/ 	.word	0x00000078
        /*02dc*/ 	.short	0x0100
        /*02de*/ 	.byte	0x05
	.zero		1


	//   ....[31]....
        /*02e0*/ 	.word	0x000007c0
        /*02e4*/ 	.word	0x000000ff
        /*02e8*/ 	.word	0x00000180
        /*02ec*/ 	.short	0x0100
        /*02ee*/ 	.byte	0x05
	.zero		1


	//   ....[32]....
        /*02f0*/ 	.word	0x000007d0
        /*02f4*/ 	.word	0x000000ff
        /*02f8*/ 	.word	0x00000080
        /*02fc*/ 	.short	0x0100
        /*02fe*/ 	.byte	0x05
	.zero		1


	//   ....[33]....
        /*0300*/ 	.word	0x000007e0
        /*0304*/ 	.word	0x000000ff
        /*0308*/ 	.word	0x00000188
        /*030c*/ 	.short	0x0100
        /*030e*/ 	.byte	0x05
	.zero		1


	//   ....[34]....
        /*0310*/ 	.word	0x000007f0
        /*0314*/ 	.word	0x000000ff
        /*0318*/ 	.word	0x00000088
        /*031c*/ 	.short	0x0100
        /*031e*/ 	.byte	0x05
	.zero		1


	//   ....[35]....
        /*0320*/ 	.word	0x00000800
        /*0324*/ 	.word	0x000000ff
        /*0328*/ 	.word	0x00000190
        /*032c*/ 	.short	0x0100
        /*032e*/ 	.byte	0x05
	.zero		1


	//   ....[36]....
        /*0330*/ 	.word	0x00000810
        /*0334*/ 	.word	0x000000ff
        /*0338*/ 	.word	0x00000090
        /*033c*/ 	.short	0x0100
        /*033e*/ 	.byte	0x05
	.zero		1


	//   ....[37]....
        /*0340*/ 	.word	0x00000820
        /*0344*/ 	.word	0x000000ff
        /*0348*/ 	.word	0x00000198
        /*034c*/ 	.short	0x0100
        /*034e*/ 	.byte	0x05
	.zero		1


	//   ....[38]....
        /*0350*/ 	.word	0x00000830
        /*0354*/ 	.word	0x000000ff
        /*0358*/ 	.word	0x00000098
        /*035c*/ 	.short	0x0100
        /*035e*/ 	.byte	0x05
	.zero		1


	//   ....[39]....
        /*0360*/ 	.word	0x00000840
        /*0364*/ 	.word	0x000000ff
        /*0368*/ 	.word	0x000001a0
        /*036c*/ 	.short	0x0100
        /*036e*/ 	.byte	0x05
	.zero		1


	//   ....[40]....
        /*0370*/ 	.word	0x00000850
        /*0374*/ 	.word	0x000000ff
        /*0378*/ 	.word	0x000000a0
        /*037c*/ 	.short	0x0100
        /*037e*/ 	.byte	0x05
	.zero		1


	//   ....[41]....
        /*0380*/ 	.word	0x00000860
        /*0384*/ 	.word	0x000000ff
        /*0388*/ 	.word	0x000001a8
        /*038c*/ 	.short	0x0100
        /*038e*/ 	.byte	0x05
	.zero		1


	//   ....[42]....
        /*0390*/ 	.word	0x00000870
        /*0394*/ 	.word	0x000000ff
        /*0398*/ 	.word	0x000000a8
        /*039c*/ 	.short	0x0100
        /*039e*/ 	.byte	0x05
	.zero		1


	//   ....[43]....
        /*03a0*/ 	.word	0x00000880
        /*03a4*/ 	.word	0x000000ff
        /*03a8*/ 	.word	0x000001b0
        /*03ac*/ 	.short	0x0100
        /*03ae*/ 	.byte	0x05
	.zero		1


	//   ....[44]....
        /*03b0*/ 	.word	0x00000890
        /*03b4*/ 	.word	0x000000ff
        /*03b8*/ 	.word	0x000000b0
        /*03bc*/ 	.short	0x0100
        /*03be*/ 	.byte	0x05
	.zero		1


	//   ....[45]....
        /*03c0*/ 	.word	0x000008a0
        /*03c4*/ 	.word	0x000000ff
        /*03c8*/ 	.word	0x000001b8
        /*03cc*/ 	.short	0x0100
        /*03ce*/ 	.byte	0x05
	.zero		1


	//   ....[46]....
        /*03d0*/ 	.word	0x000008b0
        /*03d4*/ 	.word	0x000000ff
        /*03d8*/ 	.word	0x000000b8
        /*03dc*/ 	.short	0x0100
        /*03de*/ 	.byte	0x05
	.zero		1


	//   ....[47]....
        /*03e0*/ 	.word	0x000008c0
        /*03e4*/ 	.word	0x000000ff
        /*03e8*/ 	.word	0x000001c0
        /*03ec*/ 	.short	0x0100
        /*03ee*/ 	.byte	0x05
	.zero		1


	//   ....[48]....
        /*03f0*/ 	.word	0x000008d0
        /*03f4*/ 	.word	0x000000ff
        /*03f8*/ 	.word	0x000000c0
        /*03fc*/ 	.short	0x0100
        /*03fe*/ 	.byte	0x05
	.zero		1


	//   ....[49]....
        /*0400*/ 	.word	0x000008e0
        /*0404*/ 	.word	0x000000ff
        /*0408*/ 	.word	0x000001c8
        /*040c*/ 	.short	0x0100
        /*040e*/ 	.byte	0x05
	.zero		1


	//   ....[50]....
        /*0410*/ 	.word	0x000008f0
        /*0414*/ 	.word	0x000000ff
        /*0418*/ 	.word	0x000000c8
        /*041c*/ 	.short	0x0100
        /*041e*/ 	.byte	0x05
	.zero		1


	//   ....[51]....
        /*0420*/ 	.word	0x00000900
        /*0424*/ 	.word	0x000000ff
        /*0428*/ 	.word	0x000001d0
        /*042c*/ 	.short	0x0100
        /*042e*/ 	.byte	0x05
	.zero		1


	//   ....[52]....
        /*0430*/ 	.word	0x00000910
        /*0434*/ 	.word	0x000000ff
        /*0438*/ 	.word	0x000000d0
        /*043c*/ 	.short	0x0100
        /*043e*/ 	.byte	0x05
	.zero		1


	//   ....[53]....
        /*0440*/ 	.word	0x00000920
        /*0444*/ 	.word	0x000000ff
        /*0448*/ 	.word	0x000001d8
        /*044c*/ 	.short	0x0100
        /*044e*/ 	.byte	0x05
	.zero		1


	//   ....[54]....
        /*0450*/ 	.word	0x00000930
        /*0454*/ 	.word	0x000000ff
        /*0458*/ 	.word	0x000000d8
        /*045c*/ 	.short	0x0100
        /*045e*/ 	.byte	0x05
	.zero		1


	//   ....[55]....
        /*0460*/ 	.word	0x00000940
        /*0464*/ 	.word	0x000000ff
        /*0468*/ 	.word	0x000001e0
        /*046c*/ 	.short	0x0100
        /*046e*/ 	.byte	0x05
	.zero		1


	//   ....[56]....
        /*0470*/ 	.word	0x00000950
        /*0474*/ 	.word	0x000000ff
        /*0478*/ 	.word	0x000000e0
        /*047c*/ 	.short	0x0100
        /*047e*/ 	.byte	0x05
	.zero		1


	//   ....[57]....
        /*0480*/ 	.word	0x00000960
        /*0484*/ 	.word	0x000000ff
        /*0488*/ 	.word	0x000001e8
        /*048c*/ 	.short	0x0100
        /*048e*/ 	.byte	0x05
	.zero		1


	//   ....[58]....
        /*0490*/ 	.word	0x00000970
        /*0494*/ 	.word	0x000000ff
        /*0498*/ 	.word	0x000000e8
        /*049c*/ 	.short	0x0100
        /*049e*/ 	.byte	0x05
	.zero		1


	//   ....[59]....
        /*04a0*/ 	.word	0x00000980
        /*04a4*/ 	.word	0x000000ff
        /*04a8*/ 	.word	0x000001f0
        /*04ac*/ 	.short	0x0100
        /*04ae*/ 	.byte	0x05
	.zero		1


	//   ....[60]....
        /*04b0*/ 	.word	0x00000990
        /*04b4*/ 	.word	0x000000ff
        /*04b8*/ 	.word	0x000000f0
        /*04bc*/ 	.short	0x0100
        /*04be*/ 	.byte	0x05
	.zero		1


	//   ....[61]....
        /*04c0*/ 	.word	0x000009a0
        /*04c4*/ 	.word	0x000000ff
        /*04c8*/ 	.word	0x000001f8
        /*04cc*/ 	.short	0x0100
        /*04ce*/ 	.byte	0x05
	.zero		1


	//   ....[62]....
        /*04d0*/ 	.word	0x000009b0
        /*04d4*/ 	.word	0x000000ff
        /*04d8*/ 	.word	0x000000f8
        /*04dc*/ 	.short	0x0100
        /*04de*/ 	.byte	0x05
	.zero		1


	//   ....[63]....
        /*04e0*/ 	.word	0x000009c0
        /*04e4*/ 	.word	0x000000ff
        /*04e8*/ 	.word	0x00000200
        /*04ec*/ 	.short	0x0100
        /*04ee*/ 	.byte	0x05
	.zero		1


	//   ....[64]....
        /*04f0*/ 	.word	0x000009d0
        /*04f4*/ 	.word	0x000000ff
        /*04f8*/ 	.word	0x00000100
        /*04fc*/ 	.short	0x0100
        /*04fe*/ 	.byte	0x05
	.zero		1


	//   ....[65]....
        /*0500*/ 	.word	0x000009e0
        /*0504*/ 	.word	0x000000ff
        /*0508*/ 	.word	0x00000208
        /*050c*/ 	.short	0x0100
        /*050e*/ 	.byte	0x05
	.zero		1


	//   ....[66]....
        /*0510*/ 	.word	0x00000b20
        /*0514*/ 	.word	0x000000ff
        /*0518*/ 	.word	0x00000210
        /*051c*/ 	.short	0x0100
        /*051e*/ 	.byte	0x07
	.zero		1


	//   ....[67]....
        /*0520*/ 	.word	0x00000b30
        /*0524*/ 	.word	0x000000ff
        /*0528*/ 	.word	0x00000228
        /*052c*/ 	.short	0x0100
        /*052e*/ 	.byte	0x07
	.zero		1


	//   ....[68]....
        /*0530*/ 	.word	0x00000b40
        /*0534*/ 	.word	0x000000ff
        /*0538*/ 	.word	0x00000218
        /*053c*/ 	.short	0x0100
        /*053e*/ 	.byte	0x07
	.zero		1


	//   ....[69]....
        /*0540*/ 	.word	0x00000b50
        /*0544*/ 	.word	0x000000ff
        /*0548*/ 	.word	0x00000230
        /*054c*/ 	.short	0x0100
        /*054e*/ 	.byte	0x07
	.zero		1


	//   ....[70]....
        /*0550*/ 	.word	0x00000b60
        /*0554*/ 	.word	0x000000ff
        /*0558*/ 	.word	0x00000220
        /*055c*/ 	.short	0x0100
        /*055e*/ 	.byte	0x07
	.zero		1


	//   ....[71]....
        /*0560*/ 	.word	0x00000b70
        /*0564*/ 	.word	0x000000ff
        /*0568*/ 	.word	0x00000238
        /*056c*/ 	.short	0x0100
        /*056e*/ 	.byte	0x07
	.zero		1


	//   ....[72]....
        /*0570*/ 	.word	0x00000c60
        /*0574*/ 	.word	0x000000ff
        /*0578*/ 	.word	0x00000240
        /*057c*/ 	.short	0x0100
        /*057e*/ 	.byte	0x05
	.zero		1


	//   ....[73]....
        /*0580*/ 	.word	0x00000c70
        /*0584*/ 	.word	0x000000ff
        /*0588*/ 	.word	0x00000248
        /*058c*/ 	.short	0x0100
        /*058e*/ 	.byte	0x05
	.zero		1


	//   ....[74]....
        /*0590*/ 	.word	0x00000db0
        /*0594*/ 	.word	0x000000ff
        /*0598*/ 	.word	0x00000250
        /*059c*/ 	.short	0x0100
        /*059e*/ 	.byte	0x05
	.zero		1


	//   ....[75]....
        /*05a0*/ 	.word	0x00000dc0
        /*05a4*/ 	.word	0x000000ff
        /*05a8*/ 	.word	0x00000260
        /*05ac*/ 	.short	0x0100
        /*05ae*/ 	.byte	0x05
	.zero		1


	//   ....[76]....
        /*05b0*/ 	.word	0x00000dd0
        /*05b4*/ 	.word	0x000000ff
        /*05b8*/ 	.word	0x00000258
        /*05bc*/ 	.short	0x0100
        /*05be*/ 	.byte	0x05
	.zero		1


	//   ....[77]....
        /*05c0*/ 	.word	0x00000de0
        /*05c4*/ 	.word	0x000000ff
        /*05c8*/ 	.word	0x00000268
        /*05cc*/ 	.short	0x0100
        /*05ce*/ 	.byte	0x05
	.zero		1


	//   ....[78]....
        /*05d0*/ 	.word	0x00000f10
        /*05d4*/ 	.word	0x000000ff
        /*05d8*/ 	.word	0x00000270
        /*05dc*/ 	.short	0x0100
        /*05de*/ 	.byte	0x07
	.zero		1


	//   ....[79]....
        /*05e0*/ 	.word	0x00000f20
        /*05e4*/ 	.word	0x000000ff
        /*05e8*/ 	.word	0x00000290
        /*05ec*/ 	.short	0x0100
        /*05ee*/ 	.byte	0x07
	.zero		1


	//   ....[80]....
        /*05f0*/ 	.word	0x00000f30
        /*05f4*/ 	.word	0x000000ff
        /*05f8*/ 	.word	0x00000278
        /*05fc*/ 	.short	0x0100
        /*05fe*/ 	.byte	0x07
	.zero		1


	//   ....[81]....
        /*0600*/ 	.word	0x00000f40
        /*0604*/ 	.word	0x000000ff
        /*0608*/ 	.word	0x00000298
        /*060c*/ 	.short	0x0100
        /*060e*/ 	.byte	0x07
	.zero		1


	//   ....[82]....
        /*0610*/ 	.word	0x00000f50
        /*0614*/ 	.word	0x000000ff
        /*0618*/ 	.word	0x00000280
        /*061c*/ 	.short	0x0100
        /*061e*/ 	.byte	0x07
	.zero		1


	//   ....[83]....
        /*0620*/ 	.word	0x00000f60
        /*0624*/ 	.word	0x000000ff
        /*0628*/ 	.word	0x000002a0
        /*062c*/ 	.short	0x0100
        /*062e*/ 	.byte	0x07
	.zero		1


	//   ....[84]....
        /*0630*/ 	.word	0x00000f70
        /*0634*/ 	.word	0x000000ff
        /*0638*/ 	.word	0x00000288
        /*063c*/ 	.short	0x0100
        /*063e*/ 	.byte	0x07
	.zero		1


	//   ....[85]....
        /*0640*/ 	.word	0x00000f80
        /*0644*/ 	.word	0x000000ff
        /*0648*/ 	.word	0x000002a8
        /*064c*/ 	.short	0x0100
        /*064e*/ 	.byte	0x07
	.zero		1


	//   ....[86]....
        /*0650*/ 	.word	0x00001070
        /*0654*/ 	.word	0x000000ff
        /*0658*/ 	.word	0x000002b0
        /*065c*/ 	.short	0x0100
        /*065e*/ 	.byte	0x05
	.zero		1


	//   ....[87]....
        /*0660*/ 	.word	0x00001080
        /*0664*/ 	.word	0x000000ff
        /*0668*/ 	.word	0x000002c0
        /*066c*/ 	.short	0x0100
        /*066e*/ 	.byte	0x05
	.zero		1


	//   ....[88]....
        /*0670*/ 	.word	0x00001090
        /*0674*/ 	.word	0x000000ff
        /*0678*/ 	.word	0x000002b8
        /*067c*/ 	.short	0x0100
        /*067e*/ 	.byte	0x05
	.zero		1


	//   ....[89]....
        /*0680*/ 	.word	0x000010a0
        /*0684*/ 	.word	0x000000ff
        /*0688*/ 	.word	0x000002c8
        /*068c*/ 	.short	0x0100
        /*068e*/ 	.byte	0x05
	.zero		1


	//   ....[90]....
        /*0690*/ 	.word	0x00001970
        /*0694*/ 	.word	0x00000002
        /*0698*/ 	.word	0x000002c0
        /*069c*/ 	.short	0x010a
        /*069e*/ 	.byte	0xff
	.zero		1


	//   ....[91]....
        /*06a0*/ 	.word	0x000019a0
        /*06a4*/ 	.word	0x00000002
        /*06a8*/ 	.word	0x000002b0
        /*06ac*/ 	.short	0x0101
        /*06ae*/ 	.byte	0xff
	.zero		1


	//   ....[92]....
        /*06b0*/ 	.word	0x00001a70
        /*06b4*/ 	.word	0x000000ff
        /*06b8*/ 	.word	0x00000108
        /*06bc*/ 	.short	0x010a
        /*06be*/ 	.byte	0x08
	.zero		1


	//   ....[93]....
        /*06c0*/ 	.word	0x00001b10
        /*06c4*/ 	.word	0x000000ff
        /*06c8*/ 	.word	0x00000108
        /*06cc*/ 	.short	0x010a
        /*06ce*/ 	.byte	0x21
	.zero		1


	//   ....[94]....
        /*06d0*/ 	.word	0x00001c60
        /*06d4*/ 	.word	0x000000ff
        /*06d8*/ 	.word	0x00000108
        /*06dc*/ 	.short	0x010a
        /*06de*/ 	.byte	0x08
	.zero		1


	//   ....[95]....
        /*06e0*/ 	.word	0x00001d70
        /*06e4*/ 	.word	0x000000ff
        /*06e8*/ 	.word	0x00000248
        /*06ec*/ 	.short	0x0101
        /*06ee*/ 	.byte	0x04
	.zero		1


	//   ....[96]....
        /*06f0*/ 	.word	0x00001d90
        /*06f4*/ 	.word	0x000000ff
        /*06f8*/ 	.word	0x00000108
        /*06fc*/ 	.short	0x010a
        /*06fe*/ 	.byte	0x08
	.zero		1


	//   ....[97]....
        /*0700*/ 	.word	0x00001e10
        /*0704*/ 	.word	0x000000ff
        /*0708*/ 	.word	0x00000108
        /*070c*/ 	.short	0x010a
        /*070e*/ 	.byte	0x11
	.zero		1


	//   ....[98]....
        /*0710*/ 	.word	0x00001f60
        /*0714*/ 	.word	0x000000ff
        /*0718*/ 	.word	0x00000108
        /*071c*/ 	.short	0x010a
        /*071e*/ 	.byte	0x08
	.zero		1


	//   ....[99]....
        /*0720*/ 	.word	0x000020a0
        /*0724*/ 	.word	0x00000002
        /*0728*/ 	.word	0x00000250
        /*072c*/ 	.short	0x010a
        /*072e*/ 	.byte	0xff
	.zero		1


	//   ....[100]....
        /*0730*/ 	.word	0x00002160
        /*0734*/ 	.word	0x00000002
        /*0738*/ 	.word	0x00000000
        /*073c*/ 	.short	0x0101
        /*073e*/ 	.byte	0xff
	.zero		1


	//   ....[101]....
        /*0740*/ 	.word	0x000026c0
        /*0744*/ 	.word	0x000000ff
        /*0748*/ 	.word	0x00000000
        /*074c*/ 	.short	0x010a
        /*074e*/ 	.byte	0x05
	.zero		1


	//   ....[102]....
        /*0750*/ 	.word	0x00002750
        /*0754*/ 	.word	0x000000ff
        /*0758*/ 	.word	0x00000000
        /*075c*/ 	.short	0x010a
        /*075e*/ 	.byte	0x05
	.zero		1


	//   ....[103]....
        /*0760*/ 	.word	0x000027e0
        /*0764*/ 	.word	0x000000ff
        /*0768*/ 	.word	0x00000000
        /*076c*/ 	.short	0x010a
        /*076e*/ 	.byte	0x05
	.zero		1


	//   ....[104]....
        /*0770*/ 	.word	0x00002870
        /*0774*/ 	.word	0x000000ff
        /*0778*/ 	.word	0x00000000
        /*077c*/ 	.short	0x010a
        /*077e*/ 	.byte	0x05
	.zero		1


	//   ....[105]....
        /*0780*/ 	.word	0x00002900
        /*0784*/ 	.word	0x000000ff
        /*0788*/ 	.word	0x00000000
        /*078c*/ 	.short	0x010a
        /*078e*/ 	.byte	0x05
	.zero		1


	//   ....[106]....
        /*0790*/ 	.word	0x00002990
        /*0794*/ 	.word	0x000000ff
        /*0798*/ 	.word	0x00000000
        /*079c*/ 	.short	0x010a
        /*079e*/ 	.byte	0x05
	.zero		1


	//   ....[107]....
        /*07a0*/ 	.word	0x00002a20
        /*07a4*/ 	.word	0x000000ff
        /*07a8*/ 	.word	0x00000000
        /*07ac*/ 	.short	0x010a
        /*07ae*/ 	.byte	0x05
	.zero		1


	//   ....[108]....
        /*07b0*/ 	.word	0x00002ab0
        /*07b4*/ 	.word	0x000000ff
        /*07b8*/ 	.word	0x00000000
        /*07bc*/ 	.short	0x010a
        /*07be*/ 	.byte	0x05
	.zero		1


	//   ....[109]....
        /*07c0*/ 	.word	0x00002b40
        /*07c4*/ 	.word	0x000000ff
        /*07c8*/ 	.word	0x00000000
        /*07cc*/ 	.short	0x010a
        /*07ce*/ 	.byte	0x05
	.zero		1


	//   ....[110]....
        /*07d0*/ 	.word	0x00002bd0
        /*07d4*/ 	.word	0x000000ff
        /*07d8*/ 	.word	0x00000000
        /*07dc*/ 	.short	0x010a
        /*07de*/ 	.byte	0x05
	.zero		1


	//   ....[111]....
        /*07e0*/ 	.word	0x00002c60
        /*07e4*/ 	.word	0x000000ff
        /*07e8*/ 	.word	0x00000000
        /*07ec*/ 	.short	0x010a
        /*07ee*/ 	.byte	0x05
	.zero		1


	//   ....[112]....
        /*07f0*/ 	.word	0x00002cf0
        /*07f4*/ 	.word	0x000000ff
        /*07f8*/ 	.word	0x00000000
        /*07fc*/ 	.short	0x010a
        /*07fe*/ 	.byte	0x05
	.zero		1


	//   ....[113]....
        /*0800*/ 	.word	0x00002d80
        /*0804*/ 	.word	0x000000ff
        /*0808*/ 	.word	0x00000000
        /*080c*/ 	.short	0x010a
        /*080e*/ 	.byte	0x05
	.zero		1


	//   ....[114]....
        /*0810*/ 	.word	0x00002e10
        /*0814*/ 	.word	0x000000ff
        /*0818*/ 	.word	0x00000000
        /*081c*/ 	.short	0x010a
        /*081e*/ 	.byte	0x05
	.zero		1


	//   ....[115]....
        /*0820*/ 	.word	0x00002ea0
        /*0824*/ 	.word	0x000000ff
        /*0828*/ 	.word	0x00000000
        /*082c*/ 	.short	0x010a
        /*082e*/ 	.byte	0x05
	.zero		1


	//   ....[116]....
        /*0830*/ 	.word	0x00002f30
        /*0834*/ 	.word	0x000000ff
        /*0838*/ 	.word	0x00000000
        /*083c*/ 	.short	0x010a
        /*083e*/ 	.byte	0x05
	.zero		1


	//   ....[117]....
        /*0840*/ 	.word	0x00002fc0
        /*0844*/ 	.word	0x000000ff
        /*0848*/ 	.word	0x00000000
        /*084c*/ 	.short	0x010a
        /*084e*/ 	.byte	0x05
	.zero		1


	//   ....[118]....
        /*0850*/ 	.word	0x00003050
        /*0854*/ 	.word	0x000000ff
        /*0858*/ 	.word	0x00000000
        /*085c*/ 	.short	0x010a
        /*085e*/ 	.byte	0x05
	.zero		1


	//   ....[119]....
        /*0860*/ 	.word	0x000030e0
        /*0864*/ 	.word	0x000000ff
        /*0868*/ 	.word	0x00000000
        /*086c*/ 	.short	0x010a
        /*086e*/ 	.byte	0x05
	.zero		1


	//   ....[120]....
        /*0870*/ 	.word	0x00003170
        /*0874*/ 	.word	0x000000ff
        /*0878*/ 	.word	0x00000000
        /*087c*/ 	.short	0x010a
        /*087e*/ 	.byte	0x05
	.zero		1


	//   ....[121]....
        /*0880*/ 	.word	0x00003200
        /*0884*/ 	.word	0x000000ff
        /*0888*/ 	.word	0x00000000
        /*088c*/ 	.short	0x010a
        /*088e*/ 	.byte	0x05
	.zero		1


	//   ....[122]....
        /*0890*/ 	.word	0x00003290
        /*0894*/ 	.word	0x000000ff
        /*0898*/ 	.word	0x00000000
        /*089c*/ 	.short	0x010a
        /*089e*/ 	.byte	0x05
	.zero		1


	//   ....[123]....
        /*08a0*/ 	.word	0x00003320
        /*08a4*/ 	.word	0x000000ff
        /*08a8*/ 	.word	0x00000000
        /*08ac*/ 	.short	0x010a
        /*08ae*/ 	.byte	0x05
	.zero		1


	//   ....[124]....
        /*08b0*/ 	.word	0x000033b0
        /*08b4*/ 	.word	0x000000ff
        /*08b8*/ 	.word	0x00000000
        /*08bc*/ 	.short	0x010a
        /*08be*/ 	.byte	0x05
	.zero		1


	//   ....[125]....
        /*08c0*/ 	.word	0x00003440
        /*08c4*/ 	.word	0x000000ff
        /*08c8*/ 	.word	0x00000000
        /*08cc*/ 	.short	0x010a
        /*08ce*/ 	.byte	0x05
	.zero		1


	//   ....[126]....
        /*08d0*/ 	.word	0x000034d0
        /*08d4*/ 	.word	0x000000ff
        /*08d8*/ 	.word	0x00000000
        /*08dc*/ 	.short	0x010a
        /*08de*/ 	.byte	0x05
	.zero		1


	//   ....[127]....
        /*08e0*/ 	.word	0x00003560
        /*08e4*/ 	.word	0x000000ff
        /*08e8*/ 	.word	0x00000000
        /*08ec*/ 	.short	0x010a
        /*08ee*/ 	.byte	0x05
	.zero		1


	//   ....[128]....
        /*08f0*/ 	.word	0x000035f0
        /*08f4*/ 	.word	0x000000ff
        /*08f8*/ 	.word	0x00000000
        /*08fc*/ 	.short	0x010a
        /*08fe*/ 	.byte	0x05
	.zero		1


	//   ....[129]....
        /*0900*/ 	.word	0x00003680
        /*0904*/ 	.word	0x000000ff
        /*0908*/ 	.word	0x00000000
        /*090c*/ 	.short	0x010a
        /*090e*/ 	.byte	0x05
	.zero		1


	//   ....[130]....
        /*0910*/ 	.word	0x00003710
        /*0914*/ 	.word	0x000000ff
        /*0918*/ 	.word	0x00000000
        /*091c*/ 	.short	0x010a
        /*091e*/ 	.byte	0x05
	.zero		1


	//   ....[131]....
        /*0920*/ 	.word	0x000037a0
        /*0924*/ 	.word	0x000000ff
        /*0928*/ 	.word	0x00000000
        /*092c*/ 	.short	0x010a
        /*092e*/ 	.byte	0x05
	.zero		1


	//   ....[132]....
        /*0930*/ 	.word	0x00003830
        /*0934*/ 	.word	0x000000ff
        /*0938*/ 	.word	0x00000000
        /*093c*/ 	.short	0x010a
        /*093e*/ 	.byte	0x05
	.zero		1


	//   ....[133]....
        /*0940*/ 	.word	0x000038d0
        /*0944*/ 	.word	0x00000000
        /*0948*/ 	.word	0x00000000
        /*094c*/ 	.short	0x010a
        /*094e*/ 	.byte	0xff
	.zero		1


	//   ....[134]....
        /*0950*/ 	.word	0x000039f0
        /*0954*/ 	.word	0x00000000
        /*0958*/ 	.word	0x000002b0
        /*095c*/ 	.short	0x010a
        /*095e*/ 	.byte	0xff
	.zero		1


	//   ....[135]....
        /*0960*/ 	.word	0x00003a60
        /*0964*/ 	.word	0x00000000
        /*0968*/ 	.word	0x00000000
        /*096c*/ 	.short	0x0101
        /*096e*/ 	.byte	0xff
	.zero		1


	//   ....[136]....
        /*0970*/ 	.word	0x00003a80
        /*0974*/ 	.word	0x000000ff
        /*0978*/ 	.word	0x00000260
        /*097c*/ 	.short	0x010a
        /*097e*/ 	.byte	0x05
	.zero		1


	//   ....[137]....
        /*0980*/ 	.word	0x00003ba0
        /*0984*/ 	.word	0x00000000
        /*0988*/ 	.word	0x00000250
        /*098c*/ 	.short	0x010a
        /*098e*/ 	.byte	0xff
	.zero		1


	//   ....[138]....
        /*0990*/ 	.word	0x00003ca0
        /*0994*/ 	.word	0x00000000
        /*0998*/ 	.word	0x00000000
        /*099c*/ 	.short	0x0101
        /*099e*/ 	.byte	0xff
	.zero		1


	//   ....[139]....
        /*09a0*/ 	.word	0x00003d30
        /*09a4*/ 	.word	0x000000ff
        /*09a8*/ 	.word	0x00000260
        /*09ac*/ 	.short	0x0106
        /*09ae*/ 	.byte	0x05
	.zero		1


	//   ....[140]....
        /*09b0*/ 	.word	0x00003d50
        /*09b4*/ 	.word	0x000000ff
        /*09b8*/ 	.word	0x00000260
        /*09bc*/ 	.short	0x010a
        /*09be*/ 	.byte	0x05
	.zero		1


	//   ....[141]....
        /*09c0*/ 	.word	0x00003de0
        /*09c4*/ 	.word	0x000000ff
        /*09c8*/ 	.word	0x00000260
        /*09cc*/ 	.short	0x0106
        /*09ce*/ 	.byte	0x04
	.zero		1


	//   ....[142]....
        /*09d0*/ 	.word	0x00003e20
        /*09d4*/ 	.word	0x00000000
        /*09d8*/ 	.word	0x00000260
        /*09dc*/ 	.short	0x010a
        /*09de*/ 	.byte	0xff
	.zero		1


	//   ....[143]....
        /*09e0*/ 	.word	0x00004300
        /*09e4*/ 	.word	0x00000000
        /*09e8*/ 	.word	0x00000250
        /*09ec*/ 	.short	0x010a
        /*09ee*/ 	.byte	0xff
	.zero		1


	//   ....[144]....
        /*09f0*/ 	.word	0x00004400
        /*09f4*/ 	.word	0x00000003
        /*09f8*/ 	.word	0x00000000
        /*09fc*/ 	.short	0x0101
        /*09fe*/ 	.byte	0xff
	.zero		1


	//   ....[145]....
        /*0a00*/ 	.word	0x00004410
        /*0a04*/ 	.word	0x000000ff
        /*0a08*/ 	.word	0x00000000
        /*0a0c*/ 	.short	0x010a
        /*0a0e*/ 	.byte	0x04
	.zero		1


	//   ....[146]....
        /*0a10*/ 	.word	0x00004430
        /*0a14*/ 	.word	0x000000ff
        /*0a18*/ 	.word	0x00000290
        /*0a1c*/ 	.short	0x010a
        /*0a1e*/ 	.byte	0x09
	.zero		1


	//   ....[147]....
        /*0a20*/ 	.word	0x00004510
        /*0a24*/ 	.word	0x000000ff
        /*0a28*/ 	.word	0x00000000
        /*0a2c*/ 	.short	0x010a
        /*0a2e*/ 	.byte	0x07
	.zero		1


	//   ....[148]....
        /*0a30*/ 	.word	0x00004640
        /*0a34*/ 	.word	0x000000ff
        /*0a38*/ 	.word	0x00000000
        /*0a3c*/ 	.short	0x010a
        /*0a3e*/ 	.byte	0x04
	.zero		1


	//   ....[149]....
        /*0a40*/ 	.word	0x000047f0
        /*0a44*/ 	.word	0x000000ff
        /*0a48*/ 	.word	0x00000000
        /*0a4c*/ 	.short	0x010a
        /*0a4e*/ 	.byte	0x05
	.zero		1


	//   ....[150]....
        /*0a50*/ 	.word	0x00004880
        /*0a54*/ 	.word	0x000000ff
        /*0a58*/ 	.word	0x00000000
        /*0a5c*/ 	.short	0x010a
        /*0a5e*/ 	.byte	0x05
	.zero		1


	//   ....[151]....
        /*0a60*/ 	.word	0x00004910
        /*0a64*/ 	.word	0x000000ff
        /*0a68*/ 	.word	0x00000000
        /*0a6c*/ 	.short	0x010a
        /*0a6e*/ 	.byte	0x05
	.zero		1


	//   ....[152]....
        /*0a70*/ 	.word	0x000049a0
        /*0a74*/ 	.word	0x000000ff
        /*0a78*/ 	.word	0x00000000
        /*0a7c*/ 	.short	0x010a
        /*0a7e*/ 	.byte	0x07
	.zero		1


	//   ....[153]....
        /*0a80*/ 	.word	0x00004de0
        /*0a84*/ 	.word	0x00000000
        /*0a88*/ 	.word	0x00000250
        /*0a8c*/ 	.short	0x010a
        /*0a8e*/ 	.byte	0xff
	.zero		1


	//   ....[154]....
        /*0a90*/ 	.word	0x00004ea0
        /*0a94*/ 	.word	0x00000000
        /*0a98*/ 	.word	0x00000000
        /*0a9c*/ 	.short	0x0101
        /*0a9e*/ 	.byte	0xff
	.zero		1


	//   ....[155]....
        /*0aa0*/ 	.word	0x000051c0
        /*0aa4*/ 	.word	0x000000ff
        /*0aa8*/ 	.word	0x00000248
        /*0aac*/ 	.short	0x010a
        /*0aae*/ 	.byte	0x07
	.zero		1


	//   ....[156]....
        /*0ab0*/ 	.word	0x000053e0
        /*0ab4*/ 	.word	0x000000ff
        /*0ab8*/ 	.word	0x00000228
        /*0abc*/ 	.short	0x010a
        /*0abe*/ 	.byte	0x0f
	.zero		1


	//   ....[157]....
        /*0ac0*/ 	.word	0x000055e0
        /*0ac4*/ 	.word	0x000000ff
        /*0ac8*/ 	.word	0x00000210
        /*0acc*/ 	.short	0x010b
        /*0ace*/ 	.byte	0x0f
	.zero		1


	//   ....[158]....
        /*0ad0*/ 	.word	0x00005630
        /*0ad4*/ 	.word	0x000000ff
        /*0ad8*/ 	.word	0x00000000
        /*0adc*/ 	.short	0x0101
        /*0ade*/ 	.byte	0x10
	.zero		1


	//   ....[159]....
        /*0ae0*/ 	.word	0x00005670
        /*0ae4*/ 	.word	0x000000ff
        /*0ae8*/ 	.word	0x00000228
        /*0aec*/ 	.short	0x010a
        /*0aee*/ 	.byte	0x0d
	.zero		1


	//   ....[160]....
        /*0af0*/ 	.word	0x000058b0
        /*0af4*/ 	.word	0x000000ff
        /*0af8*/ 	.word	0x00000210
        /*0afc*/ 	.short	0x010b
        /*0afe*/ 	.byte	0x0d
	.zero		1


	//   ....[161]....
        /*0b00*/ 	.word	0x00005920
        /*0b04*/ 	.word	0x000000ff
        /*0b08*/ 	.word	0x00000000
        /*0b0c*/ 	.short	0x0101
        /*0b0e*/ 	.byte	0x0f
	.zero		1


	//   ....[162]....
        /*0b10*/ 	.word	0x00005970
        /*0b14*/ 	.word	0x000000ff
        /*0b18*/ 	.word	0x00000000
        /*0b1c*/ 	.short	0x010a
        /*0b1e*/ 	.byte	0x04
	.zero		1


	//   ....[163]....
        /*0b20*/ 	.word	0x00005a00
        /*0b24*/ 	.word	0x000000ff
        /*0b28*/ 	.word	0x00000000
        /*0b2c*/ 	.short	0x010a
        /*0b2e*/ 	.byte	0x04
	.zero		1


	//   ....[164]....
        /*0b30*/ 	.word	0x00005aa0
        /*0b34*/ 	.word	0x00000000
        /*0b38*/ 	.word	0x00000000
        /*0b3c*/ 	.short	0x010a
        /*0b3e*/ 	.byte	0xff
	.zero		1


	//   ....[165]....
        /*0b40*/ 	.word	0x00005de0
        /*0b44*/ 	.word	0x00000000
        /*0b48*/ 	.word	0x00000250
        /*0b4c*/ 	.short	0x010a
        /*0b4e*/ 	.byte	0xff
	.zero		1


	//   ....[166]....
        /*0b50*/ 	.word	0x00005ef0
        /*0b54*/ 	.word	0x00000000
        /*0b58*/ 	.word	0x00000000
        /*0b5c*/ 	.short	0x0101
        /*0b5e*/ 	.byte	0xff
	.zero		1


	//   ....[167]....
        /*0b60*/ 	.word	0x00006990
        /*0b64*/ 	.word	0x00000000
        /*0b68*/ 	.word	0x00000210
        /*0b6c*/ 	.short	0x010a
        /*0b6e*/ 	.byte	0xff
	.zero		1


	//   ....[168]....
        /*0b70*/ 	.word	0x00006a00
        /*0b74*/ 	.word	0x00000049
        /*0b78*/ 	.word	0x00000270
        /*0b7c*/ 	.short	0x010a
        /*0b7e*/ 	.byte	0xff
	.zero		1


	//   ....[169]....
        /*0b80*/ 	.word	0x00006af0
        /*0b84*/ 	.word	0x00000000
        /*0b88*/ 	.word	0x00000210
        /*0b8c*/ 	.short	0x010a
        /*0b8e*/ 	.byte	0xff
	.zero		1


	//   ....[170]....
        /*0b90*/ 	.word	0x00006c20
        /*0b94*/ 	.word	0x00000049
        /*0b98*/ 	.word	0x00000270
        /*0b9c*/ 	.short	0x010a
        /*0b9e*/ 	.byte	0xff
	.zero		1


	//   ....[171]....
        /*0ba0*/ 	.word	0x00007730
        /*0ba4*/ 	.word	0x00000000
        /*0ba8*/ 	.word	0x00000000
        /*0bac*/ 	.short	0x0101
        /*0bae*/ 	.byte	0xff
	.zero		1


	//   ....[172]....
        /*0bb0*/ 	.word	0x00007740
        /*0bb4*/ 	.word	0x00000002
        /*0bb8*/ 	.word	0x00000210
        /*0bbc*/ 	.short	0x010a
        /*0bbe*/ 	.byte	0xff
	.zero		1


	//   ....[173]....
        /*0bc0*/ 	.word	0x00007810
        /*0bc4*/ 	.word	0x00000002
        /*0bc8*/ 	.word	0x00000210
        /*0bcc*/ 	.short	0x010a
        /*0bce*/ 	.byte	0xff
	.zero		1


	//   ....[174]....
        /*0bd0*/ 	.word	0x00007b60
        /*0bd4*/ 	.word	0x000000ff
        /*0bd8*/ 	.word	0x00000000
        /*0bdc*/ 	.short	0x0101
        /*0bde*/ 	.byte	0x05
	.zero		1


	//   ....[175]....
        /*0be0*/ 	.word	0x000084b0
        /*0be4*/ 	.word	0x00000000
        /*0be8*/ 	.word	0x00000000
        /*0bec*/ 	.short	0x0101
        /*0bee*/ 	.byte	0xff
	.zero		1


	//   ....[176]....
        /*0bf0*/ 	.word	0x00008720
        /*0bf4*/ 	.word	0x000000ff
        /*0bf8*/ 	.word	0x00000000
        /*0bfc*/ 	.short	0x0101
        /*0bfe*/ 	.byte	0x04
	.zero		1


	//   ....[177]....
        /*0c00*/ 	.word	0x00008740
        /*0c04*/ 	.word	0x00000002
        /*0c08*/ 	.word	0x000002c0
        /*0c0c*/ 	.short	0x010a
        /*0c0e*/ 	.byte	0xff
	.zero		1


	//   ....[178]....
        /*0c10*/ 	.word	0x000087a0
        /*0c14*/ 	.word	0x00000002
        /*0c18*/ 	.word	0x00000108
        /*0c1c*/ 	.short	0x010a
        /*0c1e*/ 	.byte	0xff
	.zero		1


	//   ....[179]....
        /*0c20*/ 	.word	0x00008800
        /*0c24*/ 	.word	0x00000002
        /*0c28*/ 	.word	0x00000108
        /*0c2c*/ 	.short	0x010a
        /*0c2e*/ 	.byte	0xff
	.zero		1


	//   ....[180]....
        /*0c30*/ 	.word	0x00008850
        /*0c34*/ 	.word	0x00000002
        /*0c38*/ 	.word	0x00000250
        /*0c3c*/ 	.short	0x010a
        /*0c3e*/ 	.byte	0xff
	.zero		1


	//   ....[181]....
        /*0c40*/ 	.word	0x000088b0
        /*0c44*/ 	.word	0x00000000
        /*0c48*/ 	.word	0x00000000
        /*0c4c*/ 	.short	0x010a
        /*0c4e*/ 	.byte	0xff
	.zero		1


	//   ....[182]....
        /*0c50*/ 	.word	0x00008910
        /*0c54*/ 	.word	0x00000000
        /*0c58*/ 	.word	0x00000000
        /*0c5c*/ 	.short	0x010a
        /*0c5e*/ 	.byte	0xff
	.zero		1


	//   ....[183]....
        /*0c60*/ 	.word	0x00008970
        /*0c64*/ 	.word	0x00000000
        /*0c68*/ 	.word	0x00000000
        /*0c6c*/ 	.short	0x010a
        /*0c6e*/ 	.byte	0xff
	.zero		1


	//   ....[184]....
        /*0c70*/ 	.word	0x000089d0
        /*0c74*/ 	.word	0x00000000
        /*0c78*/ 	.word	0x00000000
        /*0c7c*/ 	.short	0x010a
        /*0c7e*/ 	.byte	0xff
	.zero		1


	//   ....[185]....
        /*0c80*/ 	.word	0x00008a30
        /*0c84*/ 	.word	0x00000000
        /*0c88*/ 	.word	0x00000000
        /*0c8c*/ 	.short	0x010a
        /*0c8e*/ 	.byte	0xff
	.zero		1


	//   ....[186]....
        /*0c90*/ 	.word	0x00008a90
        /*0c94*/ 	.word	0x00000000
        /*0c98*/ 	.word	0x00000000
        /*0c9c*/ 	.short	0x010a
        /*0c9e*/ 	.byte	0xff
	.zero		1


	//   ....[187]....
        /*0ca0*/ 	.word	0x00008af0
        /*0ca4*/ 	.word	0x00000000
        /*0ca8*/ 	.word	0x00000000
        /*0cac*/ 	.short	0x010a
        /*0cae*/ 	.byte	0xff
	.zero		1


	//   ....[188]....
        /*0cb0*/ 	.word	0x00008b50
        /*0cb4*/ 	.word	0x00000000
        /*0cb8*/ 	.word	0x00000000
        /*0cbc*/ 	.short	0x010a
        /*0cbe*/ 	.byte	0xff
	.zero		1


	//   ....[189]....
        /*0cc0*/ 	.word	0x00008bb0
        /*0cc4*/ 	.word	0x00000000
        /*0cc8*/ 	.word	0x00000000
        /*0ccc*/ 	.short	0x010a
        /*0cce*/ 	.byte	0xff
	.zero		1


	//   ....[190]....
        /*0cd0*/ 	.word	0x00008c10
        /*0cd4*/ 	.word	0x00000000
        /*0cd8*/ 	.word	0x00000000
        /*0cdc*/ 	.short	0x010a
        /*0cde*/ 	.byte	0xff
	.zero		1


	//   ....[191]....
        /*0ce0*/ 	.word	0x00008c70
        /*0ce4*/ 	.word	0x00000000
        /*0ce8*/ 	.word	0x00000000
        /*0cec*/ 	.short	0x010a
        /*0cee*/ 	.byte	0xff
	.zero		1


	//   ....[192]....
        /*0cf0*/ 	.word	0x00008cd0
        /*0cf4*/ 	.word	0x00000000
        /*0cf8*/ 	.word	0x00000000
        /*0cfc*/ 	.short	0x010a
        /*0cfe*/ 	.byte	0xff
	.zero		1


	//   ....[193]....
        /*0d00*/ 	.word	0x00008d30
        /*0d04*/ 	.word	0x00000000
        /*0d08*/ 	.word	0x00000000
        /*0d0c*/ 	.short	0x010a
        /*0d0e*/ 	.byte	0xff
	.zero		1


	//   ....[194]....
        /*0d10*/ 	.word	0x00008d90
        /*0d14*/ 	.word	0x00000000
        /*0d18*/ 	.word	0x00000000
        /*0d1c*/ 	.short	0x010a
        /*0d1e*/ 	.byte	0xff
	.zero		1


	//   ....[195]....
        /*0d20*/ 	.word	0x00008df0
        /*0d24*/ 	.word	0x00000000
        /*0d28*/ 	.word	0x00000000
        /*0d2c*/ 	.short	0x010a
        /*0d2e*/ 	.byte	0xff
	.zero		1


	//   ....[196]....
        /*0d30*/ 	.word	0x00008e50
        /*0d34*/ 	.word	0x00000000
        /*0d38*/ 	.word	0x00000000
        /*0d3c*/ 	.short	0x010a
        /*0d3e*/ 	.byte	0xff
	.zero		1


	//   ....[197]....
        /*0d40*/ 	.word	0x00008eb0
        /*0d44*/ 	.word	0x00000000
        /*0d48*/ 	.word	0x00000000
        /*0d4c*/ 	.short	0x010a
        /*0d4e*/ 	.byte	0xff
	.zero		1


	//   ....[198]....
        /*0d50*/ 	.word	0x00008f10
        /*0d54*/ 	.word	0x00000000
        /*0d58*/ 	.word	0x00000000
        /*0d5c*/ 	.short	0x010a
        /*0d5e*/ 	.byte	0xff
	.zero		1


	//   ....[199]....
        /*0d60*/ 	.word	0x00008f70
        /*0d64*/ 	.word	0x00000000
        /*0d68*/ 	.word	0x00000000
        /*0d6c*/ 	.short	0x010a
        /*0d6e*/ 	.byte	0xff
	.zero		1


	//   ....[200]....
        /*0d70*/ 	.word	0x00008fd0
        /*0d74*/ 	.word	0x00000000
        /*0d78*/ 	.word	0x00000000
        /*0d7c*/ 	.short	0x010a
        /*0d7e*/ 	.byte	0xff
	.zero		1


	//   ....[201]....
        /*0d80*/ 	.word	0x00009030
        /*0d84*/ 	.word	0x00000000
        /*0d88*/ 	.word	0x00000000
        /*0d8c*/ 	.short	0x010a
        /*0d8e*/ 	.byte	0xff
	.zero		1


	//   ....[202]....
        /*0d90*/ 	.word	0x00009090
        /*0d94*/ 	.word	0x00000000
        /*0d98*/ 	.word	0x00000000
        /*0d9c*/ 	.short	0x010a
        /*0d9e*/ 	.byte	0xff
	.zero		1


	//   ....[203]....
        /*0da0*/ 	.word	0x000090f0
        /*0da4*/ 	.word	0x00000000
        /*0da8*/ 	.word	0x00000000
        /*0dac*/ 	.short	0x010a
        /*0dae*/ 	.byte	0xff
	.zero		1


	//   ....[204]....
        /*0db0*/ 	.word	0x00009150
        /*0db4*/ 	.word	0x00000000
        /*0db8*/ 	.word	0x00000000
        /*0dbc*/ 	.short	0x010a
        /*0dbe*/ 	.byte	0xff
	.zero		1


	//   ....[205]....
        /*0dc0*/ 	.word	0x000091b0
        /*0dc4*/ 	.word	0x00000000
        /*0dc8*/ 	.word	0x00000000
        /*0dcc*/ 	.short	0x010a
        /*0dce*/ 	.byte	0xff
	.zero		1


	//   ....[206]....
        /*0dd0*/ 	.word	0x00009210
        /*0dd4*/ 	.word	0x00000000
        /*0dd8*/ 	.word	0x00000000
        /*0ddc*/ 	.short	0x010a
        /*0dde*/ 	.byte	0xff
	.zero		1


	//   ....[207]....
        /*0de0*/ 	.word	0x00009270
        /*0de4*/ 	.word	0x00000000
        /*0de8*/ 	.word	0x00000000
        /*0dec*/ 	.short	0x010a
        /*0dee*/ 	.byte	0xff
	.zero		1


	//   ....[208]....
        /*0df0*/ 	.word	0x000092d0
        /*0df4*/ 	.word	0x00000000
        /*0df8*/ 	.word	0x00000000
        /*0dfc*/ 	.short	0x010a
        /*0dfe*/ 	.byte	0xff
	.zero		1


	//   ....[209]....
        /*0e00*/ 	.word	0x00009330
        /*0e04*/ 	.word	0x00000000
        /*0e08*/ 	.word	0x00000000
        /*0e0c*/ 	.short	0x010a
        /*0e0e*/ 	.byte	0xff
	.zero		1


	//   ....[210]....
        /*0e10*/ 	.word	0x00009390
        /*0e14*/ 	.word	0x00000000
        /*0e18*/ 	.word	0x00000000
        /*0e1c*/ 	.short	0x010a
        /*0e1e*/ 	.byte	0xff
	.zero		1


	//   ....[211]....
        /*0e20*/ 	.word	0x000093f0
        /*0e24*/ 	.word	0x00000000
        /*0e28*/ 	.word	0x00000000
        /*0e2c*/ 	.short	0x010a
        /*0e2e*/ 	.byte	0xff
	.zero		1


	//   ....[212]....
        /*0e30*/ 	.word	0x00009450
        /*0e34*/ 	.word	0x00000000
        /*0e38*/ 	.word	0x00000000
        /*0e3c*/ 	.short	0x010a
        /*0e3e*/ 	.byte	0xff
	.zero		1


	//   ....[213]....
        /*0e40*/ 	.word	0x000094a0
        /*0e44*/ 	.word	0x00000000
        /*0e48*/ 	.word	0x000002b0
        /*0e4c*/ 	.short	0x010a
        /*0e4e*/ 	.byte	0xff
	.zero		1


	//   ....[214]....
        /*0e50*/ 	.word	0x00009500
        /*0e54*/ 	.word	0x00000000
        /*0e58*/ 	.word	0x00000260
        /*0e5c*/ 	.short	0x010a
        /*0e5e*/ 	.byte	0xff
	.zero		1


	//   ....[215]....
        /*0e60*/ 	.word	0x00009550
        /*0e64*/ 	.word	0x00000000
        /*0e68*/ 	.word	0x00000250
        /*0e6c*/ 	.short	0x010a
        /*0e6e*/ 	.byte	0xff
	.zero		1


	//   ....[216]....
        /*0e70*/ 	.word	0x000095b0
        /*0e74*/ 	.word	0x00000000
        /*0e78*/ 	.word	0x00000260
        /*0e7c*/ 	.short	0x010a
        /*0e7e*/ 	.byte	0xff
	.zero		1


	//   ....[217]....
        /*0e80*/ 	.word	0x00009600
        /*0e84*/ 	.word	0x00000000
        /*0e88*/ 	.word	0x00000250
        /*0e8c*/ 	.short	0x010a
        /*0e8e*/ 	.byte	0xff
	.zero		1


	//   ....[218]....
        /*0e90*/ 	.word	0x00009660
        /*0e94*/ 	.word	0x00000002
        /*0e98*/ 	.word	0x00000290
        /*0e9c*/ 	.short	0x010a
        /*0e9e*/ 	.byte	0xff
	.zero		1


	//   ....[219]....
        /*0ea0*/ 	.word	0x000096c0
        /*0ea4*/ 	.word	0x00000000
        /*0ea8*/ 	.word	0x00000000
        /*0eac*/ 	.short	0x010a
        /*0eae*/ 	.byte	0xff
	.zero		1


	//   ....[220]....
        /*0eb0*/ 	.word	0x00009720
        /*0eb4*/ 	.word	0x00000000
        /*0eb8*/ 	.word	0x00000000
        /*0ebc*/ 	.short	0x010a
        /*0ebe*/ 	.byte	0xff
	.zero		1


	//   ....[221]....
        /*0ec0*/ 	.word	0x00009780
        /*0ec4*/ 	.word	0x00000000
        /*0ec8*/ 	.word	0x00000000
        /*0ecc*/ 	.short	0x010a
        /*0ece*/ 	.byte	0xff
	.zero		1


	//   ....[222]....
        /*0ed0*/ 	.word	0x000097e0
        /*0ed4*/ 	.word	0x00000000
        /*0ed8*/ 	.word	0x00000000
        /*0edc*/ 	.short	0x010a
        /*0ede*/ 	.byte	0xff
	.zero		1


	//   ....[223]....
        /*0ee0*/ 	.word	0x00009840
        /*0ee4*/ 	.word	0x00000000
        /*0ee8*/ 	.word	0x00000000
        /*0eec*/ 	.short	0x010a
        /*0eee*/ 	.byte	0xff
	.zero		1


	//   ....[224]....
        /*0ef0*/ 	.word	0x00009890
        /*0ef4*/ 	.word	0x00000000
        /*0ef8*/ 	.word	0x00000250
        /*0efc*/ 	.short	0x010a
        /*0efe*/ 	.byte	0xff
	.zero		1


	//   ....[225]....
        /*0f00*/ 	.word	0x000098f0
        /*0f04*/ 	.word	0x00000000
        /*0f08*/ 	.word	0x00000248
        /*0f0c*/ 	.short	0x010a
        /*0f0e*/ 	.byte	0xff
	.zero		1


	//   ....[226]....
        /*0f10*/ 	.word	0x00009950
        /*0f14*/ 	.word	0x00000000
        /*0f18*/ 	.word	0x00000228
        /*0f1c*/ 	.short	0x010a
        /*0f1e*/ 	.byte	0xff
	.zero		1


	//   ....[227]....
        /*0f20*/ 	.word	0x000099b0
        /*0f24*/ 	.word	0x00000000
        /*0f28*/ 	.word	0x00000228
        /*0f2c*/ 	.short	0x010a
        /*0f2e*/ 	.byte	0xff
	.zero		1


	//   ....[228]....
        /*0f30*/ 	.word	0x00009a10
        /*0f34*/ 	.word	0x00000000
        /*0f38*/ 	.word	0x00000000
        /*0f3c*/ 	.short	0x010a
        /*0f3e*/ 	.byte	0xff
	.zero		1


	//   ....[229]....
        /*0f40*/ 	.word	0x00009a70
        /*0f44*/ 	.word	0x00000000
        /*0f48*/ 	.word	0x00000000
        /*0f4c*/ 	.short	0x010a
        /*0f4e*/ 	.byte	0xff
	.zero		1


	//   ....[230]....
        /*0f50*/ 	.word	0x00009ac0
        /*0f54*/ 	.word	0x00000000
        /*0f58*/ 	.word	0x00000250
        /*0f5c*/ 	.short	0x010a
        /*0f5e*/ 	.byte	0xff
	.zero		1


	//   ....[231]....
        /*0f60*/ 	.word	0x00009b10
        /*0f64*/ 	.word	0x00000000
        /*0f68*/ 	.word	0x00000210
        /*0f6c*/ 	.short	0x010a
        /*0f6e*/ 	.byte	0xff
	.zero		1


	//   ....[232]....
        /*0f70*/ 	.word	0x00009b60
        /*0f74*/ 	.word	0x00000049
        /*0f78*/ 	.word	0x00000270
        /*0f7c*/ 	.short	0x010a
        /*0f7e*/ 	.byte	0xff
	.zero		1


	//   ....[233]....
        /*0f80*/ 	.word	0x00009bb0
        /*0f84*/ 	.word	0x00000002
        /*0f88*/ 	.word	0x00000210
        /*0f8c*/ 	.short	0x010a
        /*0f8e*/ 	.byte	0xff
	.zero		1


	//----- nvinfo : EIATTR_NUM_MBARRIERS
	.align		4
.L_47:
        /*0f90*/ 	.byte	0x03, 0x38
        /*0f92*/ 	.short	0x005a


	//----- nvinfo : EIATTR_EXIT_INSTR_OFFSETS
	.align		4
        /*0f94*/ 	.byte	0x04, 0x1c
        /*0f96*/ 	.short	(.L_49 - .L_48)


	//   ....[0]....
.L_48:
        /*0f98*/ 	.word	0x00003900


	//   ....[1]....
        /*0f9c*/ 	.word	0x00003df0


	//   ....[2]....
        /*0fa0*/ 	.word	0x00003e50


	//   ....[3]....
        /*0fa4*/ 	.word	0x00004c00


	//   ....[4]....
        /*0fa8*/ 	.word	0x00005ad0


	//   ....[5]....
        /*0fac*/ 	.word	0x00005b10


	//   ....[6]....
        /*0fb0*/ 	.word	0x00008610


	//   ....[7]....
        /*0fb4*/ 	.word	0x00008690


	//   ....[8]....
        /*0fb8*/ 	.word	0x000086c0


	//   ....[9]....
        /*0fbc*/ 	.word	0x00008730


	//----- nvinfo : EIATTR_MAX_THREADS
	.align		4
.L_49:
        /*0fc0*/ 	.byte	0x04, 0x05
        /*0fc2*/ 	.short	(.L_51 - .L_50)
.L_50:
        /*0fc4*/ 	.word	0x00000100
        /*0fc8*/ 	.word	0x00000001
        /*0fcc*/ 	.word	0x00000001


	//----- nvinfo : EIATTR_CRS_STACK_SIZE
	.align		4
.L_51:
        /*0fd0*/ 	.byte	0x04, 0x1e
        /*0fd2*/ 	.short	(.L_53 - .L_52)
.L_52:
        /*0fd4*/ 	.word	0x00000000


	//----- nvinfo : EIATTR_CBANK_PARAM_SIZE
	.align		4
.L_53:
        /*0fd8*/ 	.byte	0x03, 0x19
        /*0fda*/ 	.short	0x0800


	//----- nvinfo : EIATTR_PARAM_CBANK
	.align		4
        /*0fdc*/ 	.byte	0x04, 0x0a
        /*0fde*/ 	.short	(.L_55 - .L_54)
	.align		4
.L_54:
        /*0fe0*/ 	.word	index@(.nv.constant0._ZN7cutlass13device_kernelINS_4gemm6kernel13GemmUniversalIN4cute5tupleIJiiiiEEENS1_10collective13CollectiveMmaINS1_35MainloopSm100TmaUmmaWarpSpecializedILi33ELi2ELi4ENS5_IJNS4_1CILi1EEESB_SB_EEEEENS5_IJNSA_ILi128EEENSA_ILi64EEENSA_ILi16EEEEEENS_6half_tENS5_IJlSB_lEEESI_SJ_NS4_8TiledMMAINS4_8MMA_AtomIJNS4_20SM100_MMA_F16BF16_SSISI_SI_fLi128ELi64ELNS4_4UMMA5MajorE0ELSO_0ELNSN_7ScaleInE0ELSP_0EEEEEENS4_6LayoutISC_NS5_IJNSA_ILi0EEEST_ST_EEEEENS5_IJNS4_10UnderscoreESW_SW_EEEEENS4_13SM90_TMA_LOADENS4_14ComposedLayoutINS4_7SwizzleILi1ELi4ELi3EEENS4_18smem_ptr_flag_bitsILi16EEENSS_INS5_IJNSA_ILi8EEESG_EEENS5_IJSG_SB_EEEEEEEvNS4_8identityESZ_S19_vS1A_EENS_8epilogue10collective18CollectiveEpilogueINS1C_23Sm100TmaWarpSpecializedILi3ELi2ELi32ELb1ELb0EEEJSH_NS5_IJNSS_ISE_SB_EENSS_INSA_ILi32EEESB_EEEEESI_SJ_SI_SJ_NS1C_6fusion15FusionCallbacksIS1G_NS1L_17LinearCombinationISI_fSI_fLNS_15FloatRoundStyleE2EEESH_S1K_JEEENS4_5SM1004TMEM4LOAD26SM100_TMEM_LOAD_32dp32b32xESZ_NS10_INS11_ILi2ELi4ELi3EEES14_NSS_INS5_IJS15_S1I_EEENS5_IJS1I_SB_EEEEEEENS4_39AutoVectorizingCopyWithAssumedAlignmentILi128EEENS4_14SM90_TMA_STOREES1Z_S21_S21_EEEvvEEEEvNT_6ParamsE)
        /*0fe4*/ 	.short	0x0380
        /*0fe6*/ 	.short	0x0800


	//----- nvinfo : EIATTR_SW_WAR
	.align		4
.L_55:
        /*0fe8*/ 	.byte	0x04, 0x36
        /*0fea*/ 	.short	(.L_57 - .L_56)
.L_56:
        /*0fec*/ 	.word	0x00000008
.L_57:


//--------------------- .nv.callgraph             --------------------------
	.section	.nv.callgraph,"",@"SHT_CUDA_CALLGRAPH"
	.align	4
	.sectionentsize	8
	.align		4
        /*0000*/ 	.word	0x00000000
	.align		4
        /*0004*/ 	.word	0xffffffff
	.align		4
        /*0008*/ 	.word	index@(_ZN7cutlass13device_kernelINS_4gemm6kernel13GemmUniversalIN4cute5tupleIJiiiiEEENS1_10collective13CollectiveMmaINS1_35MainloopSm100TmaUmmaWarpSpecializedILi33ELi2ELi4ENS5_IJNS4_1CILi1EEESB_SB_EEEEENS5_IJNSA_ILi128EEENSA_ILi64EEENSA_ILi16EEEEEENS_6half_tENS5_IJlSB_lEEESI_SJ_NS4_8TiledMMAINS4_8MMA_AtomIJNS4_20SM100_MMA_F16BF16_SSISI_SI_fLi128ELi64ELNS4_4UMMA5MajorE0ELSO_0ELNSN_7ScaleInE0ELSP_0EEEEEENS4_6LayoutISC_NS5_IJNSA_ILi0EEEST_ST_EEEEENS5_IJNS4_10UnderscoreESW_SW_EEEEENS4_13SM90_TMA_LOADENS4_14ComposedLayoutINS4_7SwizzleILi1ELi4ELi3EEENS4_18smem_ptr_flag_bitsILi16EEENSS_INS5_IJNSA_ILi8EEESG_EEENS5_IJSG_SB_EEEEEEEvNS4_8identityESZ_S19_vS1A_EENS_8epilogue10collective18CollectiveEpilogueINS1C_23Sm100TmaWarpSpecializedILi3ELi2ELi32ELb1ELb0EEEJSH_NS5_IJNSS_ISE_SB_EENSS_INSA_ILi32EEESB_EEEEESI_SJ_SI_SJ_NS1C_6fusion15FusionCallbacksIS1G_NS1L_17LinearCombinationISI_fSI_fLNS_15FloatRoundStyleE2EEESH_S1K_JEEENS4_5SM1004TMEM4LOAD26SM100_TMEM_LOAD_32dp32b32xESZ_NS10_INS11_ILi2ELi4ELi3EEES14_NSS_INS5_IJS15_S1I_EEENS5_IJS1I_SB_EEEEEEENS4_39AutoVectorizingCopyWithAssumedAlignmentILi128EEENS4_14SM90_TMA_STOREES1Z_S21_S21_EEEvvEEEEvNT_6ParamsE)
	.align		4
        /*000c*/ 	.word	index@(__assertfail)
	.align		4
        /*0010*/ 	.word	0x00000000
	.align		4
        /*0014*/ 	.word	0xfffffffe
	.align		4
        /*0018*/ 	.word	0x00000000
	.align		4
        /*001c*/ 	.word	0xfffffffd
	.align		4
        /*0020*/ 	.word	0x00000000
	.align		4
        /*0024*/ 	.word	0xfffffffc


//--------------------- .nv.constant4             --------------------------
	.section	.nv.constant4,"a",@progbits
	.align	8
	.align		8
.nv.constant4:
        /*0000*/ 	.dword	__assertfail
	.align		8
        /*0008*/ 	.dword	__unnamed_1
	.align		8
        /*0010*/ 	.dword	__unnamed_2
	.align		8
        /*0018*/ 	.dword	_ZN40_INTERNAL_8eff7f0b_4_k_cu_a9f5b7d3_199804cuda3std3__45__cpo5beginE
	.align		8
        /*0020*/ 	.dword	_ZN40_INTERNAL_8eff7f0b_4_k_cu_a9f5b7d3_199804cuda3std3__45__cpo3endE
	.align		8
        /*0028*/ 	.dword	_ZN40_INTERNAL_8eff7f0b_4_k_cu_a9f5b7d3_199804cuda3std3__45__cpo6cbeginE
	.align		8
        /*0030*/ 	.dword	_ZN40_INTERNAL_8eff7f0b_4_k_cu_a9f5b7d3_199804cuda3std3__45__cpo4cendE
	.align		8
        /*0038*/ 	.dword	_ZN40_INTERNAL_8eff7f0b_4_k_cu_a9f5b7d3_199804cuda3std3__442_GLOBAL__N__8eff7f0b_4_k_cu_a9f5b7d3_199806ignoreE
	.align		8
        /*0040*/ 	.dword	_ZN40_INTERNAL_8eff7f0b_4_k_cu_a9f5b7d3_199804cuda3std3__419piecewise_constructE
	.align		8
        /*0048*/ 	.dword	_ZN40_INTERNAL_8eff7f0b_4_k_cu_a9f5b7d3_199804cuda3std3__48in_placeE
	.align		8
        /*0050*/ 	.dword	_ZN40_INTERNAL_8eff7f0b_4_k_cu_a9f5b7d3_199804cuda3std6ranges3__45__cpo4swapE
	.align		8
        /*0058*/ 	.dword	_ZN40_INTERNAL_8eff7f0b_4_k_cu_a9f5b7d3_199804cuda3std6ranges3__45__cpo9iter_moveE
	.align		8
        /*0060*/ 	.dword	_ZN40_INTERNAL_8eff7f0b_4_k_cu_a9f5b7d3_199804cute7productE
	.align		8
        /*0068*/ 	.dword	_ZN40_INTERNAL_8eff7f0b_4_k_cu_a9f5b7d3_199804cute1_E
	.align		8
        /*0070*/ 	.dword	$str$25
	.align		8
        /*0078*/ 	.dword	$str$26
	.align		8
        /*0080*/ 	.dword	$str$27
	.align		8
        /*0088*/ 	.dword	$str$28


//--------------------- .text._ZN7cutlass13device_kernelINS_4gemm6kernel13GemmUniversalIN4cute5tupleIJiiiiEEENS1_10collective13CollectiveMmaINS1_35MainloopSm100TmaUmmaWarpSpecializedILi33ELi2ELi4ENS5_IJNS4_1CILi1EEESB_SB_EEEEENS5_IJNSA_ILi128EEENSA_ILi64EEENSA_ILi16EEEEEENS_6half_tENS5_IJlSB_lEEESI_SJ_NS4_8TiledMMAINS4_8MMA_AtomIJNS4_20SM100_MMA_F16BF16_SSISI_SI_fLi128ELi64ELNS4_4UMMA5MajorE0ELSO_0ELNSN_7ScaleInE0ELSP_0EEEEEENS4_6LayoutISC_NS5_IJNSA_ILi0EEEST_ST_EEEEENS5_IJNS4_10UnderscoreESW_SW_EEEEENS4_13SM90_TMA_LOADENS4_14ComposedLayoutINS4_7SwizzleILi1ELi4ELi3EEENS4_18smem_ptr_flag_bitsILi16EEENSS_INS5_IJNSA_ILi8EEESG_EEENS5_IJSG_SB_EEEEEEEvNS4_8identityESZ_S19_vS1A_EENS_8epilogue10collective18CollectiveEpilogueINS1C_23Sm100TmaWarpSpecializedILi3ELi2ELi32ELb1ELb0EEEJSH_NS5_IJNSS_ISE_SB_EENSS_INSA_ILi32EEESB_EEEEESI_SJ_SI_SJ_NS1C_6fusion15FusionCallbacksIS1G_NS1L_17LinearCombinationISI_fSI_fLNS_15FloatRoundStyleE2EEESH_S1K_JEEENS4_5SM1004TMEM4LOAD26SM100_TMEM_LOAD_32dp32b32xESZ_NS10_INS11_ILi2ELi4ELi3EEES14_NSS_INS5_IJS15_S1I_EEENS5_IJS1I_SB_EEEEEEENS4_39AutoVectorizingCopyWithAssumedAlignmentILi128EEENS4_14SM90_TMA_STOREES1Z_S21_S21_EEEvvEEEEvNT_6ParamsE --------------------------
	.section	.text._ZN7cutlass13device_kernelINS_4gemm6kernel13GemmUniversalIN4cute5tupleIJiiiiEEENS1_10collective13CollectiveMmaINS1_35MainloopSm100TmaUmmaWarpSpecializedILi33ELi2ELi4ENS5_IJNS4_1CILi1EEESB_SB_EEEEENS5_IJNSA_ILi128EEENSA_ILi64EEENSA_ILi16EEEEEENS_6half_tENS5_IJlSB_lEEESI_SJ_NS4_8TiledMMAINS4_8MMA_AtomIJNS4_20SM100_MMA_F16BF16_SSISI_SI_fLi128ELi64ELNS4_4UMMA5MajorE0ELSO_0ELNSN_7ScaleInE0ELSP_0EEEEEENS4_6LayoutISC_NS5_IJNSA_ILi0EEEST_ST_EEEEENS5_IJNS4_10UnderscoreESW_SW_EEEEENS4_13SM90_TMA_LOADENS4_14ComposedLayoutINS4_7SwizzleILi1ELi4ELi3EEENS4_18smem_ptr_flag_bitsILi16EEENSS_INS5_IJNSA_ILi8EEESG_EEENS5_IJSG_SB_EEEEEEEvNS4_8identityESZ_S19_vS1A_EENS_8epilogue10collective18CollectiveEpilogueINS1C_23Sm100TmaWarpSpecializedILi3ELi2ELi32ELb1ELb0EEEJSH_NS5_IJNSS_ISE_SB_EENSS_INSA_ILi32EEESB_EEEEESI_SJ_SI_SJ_NS1C_6fusion15FusionCallbacksIS1G_NS1L_17LinearCombinationISI_fSI_fLNS_15FloatRoundStyleE2EEESH_S1K_JEEENS4_5SM1004TMEM4LOAD26SM100_TMEM_LOAD_32dp32b32xESZ_NS10_INS11_ILi2ELi4ELi3EEES14_NSS_INS5_IJS15_S1I_EEENS5_IJS1I_SB_EEEEEEENS4_39AutoVectorizingCopyWithAssumedAlignmentILi128EEENS4_14SM90_TMA_STOREES1Z_S21_S21_EEEvvEEEEvNT_6ParamsE,"ax",@progbits
	.align	128
.text._ZN7cutlass13device_kernelINS_4gemm6kernel13GemmUniversalIN4cute5tupleIJiiiiEEENS1_10collective13CollectiveMmaINS1_35MainloopSm100TmaUmmaWarpSpecializedILi33ELi2ELi4ENS5_IJNS4_1CILi1EEESB_SB_EEEEENS5_IJNSA_ILi128EEENSA_ILi64EEENSA_ILi16EEEEEENS_6half_tENS5_IJlSB_lEEESI_SJ_NS4_8TiledMMAINS4_8MMA_AtomIJNS4_20SM100_MMA_F16BF16_SSISI_SI_fLi128ELi64ELNS4_4UMMA5MajorE0ELSO_0ELNSN_7ScaleInE0ELSP_0EEEEEENS4_6LayoutISC_NS5_IJNSA_ILi0EEEST_ST_EEEEENS5_IJNS4_10UnderscoreESW_SW_EEEEENS4_13SM90_TMA_LOADENS4_14ComposedLayoutINS4_7SwizzleILi1ELi4ELi3EEENS4_18smem_ptr_flag_bitsILi16EEENSS_INS5_IJNSA_ILi8EEESG_EEENS5_IJSG_SB_EEEEEEEvNS4_8identityESZ_S19_vS1A_EENS_8epilogue10collective18CollectiveEpilogueINS1C_23Sm100TmaWarpSpecializedILi3ELi2ELi32ELb1ELb0EEEJSH_NS5_IJNSS_ISE_SB_EENSS_INSA_ILi32EEESB_EEEEESI_SJ_SI_SJ_NS1C_6fusion15FusionCallbacksIS1G_NS1L_17LinearCombinationISI_fSI_fLNS_15FloatRoundStyleE2EEESH_S1K_JEEENS4_5SM1004TMEM4LOAD26SM100_TMEM_LOAD_32dp32b32xESZ_NS10_INS11_ILi2ELi4ELi3EEES14_NSS_INS5_IJS15_S1I_EEENS5_IJS1I_SB_EEEEEEENS4_39AutoVectorizingCopyWithAssumedAlignmentILi128EEENS4_14SM90_TMA_STOREES1Z_S21_S21_EEEvvEEEEvNT_6ParamsE:
        .type           _ZN7cutlass13device_kernelINS_4gemm6kernel13GemmUniversalIN4cute5tupleIJiiiiEEENS1_10collective13CollectiveMmaINS1_35MainloopSm100TmaUmmaWarpSpecializedILi33ELi2ELi4ENS5_IJNS4_1CILi1EEESB_SB_EEEEENS5_IJNSA_ILi128EEENSA_ILi64EEENSA_ILi16EEEEEENS_6half_tENS5_IJlSB_lEEESI_SJ_NS4_8TiledMMAINS4_8MMA_AtomIJNS4_20SM100_MMA_F16BF16_SSISI_SI_fLi128ELi64ELNS4_4UMMA5MajorE0ELSO_0ELNSN_7ScaleInE0ELSP_0EEEEEENS4_6LayoutISC_NS5_IJNSA_ILi0EEEST_ST_EEEEENS5_IJNS4_10UnderscoreESW_SW_EEEEENS4_13SM90_TMA_LOADENS4_14ComposedLayoutINS4_7SwizzleILi1ELi4ELi3EEENS4_18smem_ptr_flag_bitsILi16EEENSS_INS5_IJNSA_ILi8EEESG_EEENS5_IJSG_SB_EEEEEEEvNS4_8identityESZ_S19_vS1A_EENS_8epilogue10collective18CollectiveEpilogueINS1C_23Sm100TmaWarpSpecializedILi3ELi2ELi32ELb1ELb0EEEJSH_NS5_IJNSS_ISE_SB_EENSS_INSA_ILi32EEESB_EEEEESI_SJ_SI_SJ_NS1C_6fusion15FusionCallbacksIS1G_NS1L_17LinearCombinationISI_fSI_fLNS_15FloatRoundStyleE2EEESH_S1K_JEEENS4_5SM1004TMEM4LOAD26SM100_TMEM_LOAD_32dp32b32xESZ_NS10_INS11_ILi2ELi4ELi3EEES14_NSS_INS5_IJS15_S1I_EEENS5_IJS1I_SB_EEEEEEENS4_39AutoVectorizingCopyWithAssumedAlignmentILi128EEENS4_14SM90_TMA_STOREES1Z_S21_S21_EEEvvEEEEvNT_6ParamsE,@function
        .size           _ZN7cutlass13device_kernelINS_4gemm6kernel13GemmUniversalIN4cute5tupleIJiiiiEEENS1_10collective13CollectiveMmaINS1_35MainloopSm100TmaUmmaWarpSpecializedILi33ELi2ELi4ENS5_IJNS4_1CILi1EEESB_SB_EEEEENS5_IJNSA_ILi128EEENSA_ILi64EEENSA_ILi16EEEEEENS_6half_tENS5_IJlSB_lEEESI_SJ_NS4_8TiledMMAINS4_8MMA_AtomIJNS4_20SM100_MMA_F16BF16_SSISI_SI_fLi128ELi64ELNS4_4UMMA5MajorE0ELSO_0ELNSN_7ScaleInE0ELSP_0EEEEEENS4_6LayoutISC_NS5_IJNSA_ILi0EEEST_ST_EEEEENS5_IJNS4_10UnderscoreESW_SW_EEEEENS4_13SM90_TMA_LOADENS4_14ComposedLayoutINS4_7SwizzleILi1ELi4ELi3EEENS4_18smem_ptr_flag_bitsILi16EEENSS_INS5_IJNSA_ILi8EEESG_EEENS5_IJSG_SB_EEEEEEEvNS4_8identityESZ_S19_vS1A_EENS_8epilogue10collective18CollectiveEpilogueINS1C_23Sm100TmaWarpSpecializedILi3ELi2ELi32ELb1ELb0EEEJSH_NS5_IJNSS_ISE_SB_EENSS_INSA_ILi32EEESB_EEEEESI_SJ_SI_SJ_NS1C_6fusion15FusionCallbacksIS1G_NS1L_17LinearCombinationISI_fSI_fLNS_15FloatRoundStyleE2EEESH_S1K_JEEENS4_5SM1004TMEM4LOAD26SM100_TMEM_LOAD_32dp32b32xESZ_NS10_INS11_ILi2ELi4ELi3EEES14_NSS_INS5_IJS15_S1I_EEENS5_IJS1I_SB_EEEEEEENS4_39AutoVectorizingCopyWithAssumedAlignmentILi128EEENS4_14SM90_TMA_STOREES1Z_S21_S21_EEEvvEEEEvNT_6ParamsE,(.L_x_242 - _ZN7cutlass13device_kernelINS_4gemm6kernel13GemmUniversalIN4cute5tupleIJiiiiEEENS1_10collective13CollectiveMmaINS1_35MainloopSm100TmaUmmaWarpSpecializedILi33ELi2ELi4ENS5_IJNS4_1CILi1EEESB_SB_EEEEENS5_IJNSA_ILi128EEENSA_ILi64EEENSA_ILi16EEEEEENS_6half_tENS5_IJlSB_lEEESI_SJ_NS4_8TiledMMAINS4_8MMA_AtomIJNS4_20SM100_MMA_F16BF16_SSISI_SI_fLi128ELi64ELNS4_4UMMA5MajorE0ELSO_0ELNSN_7ScaleInE0ELSP_0EEEEEENS4_6LayoutISC_NS5_IJNSA_ILi0EEEST_ST_EEEEENS5_IJNS4_10UnderscoreESW_SW_EEEEENS4_13SM90_TMA_LOADENS4_14ComposedLayoutINS4_7SwizzleILi1ELi4ELi3EEENS4_18smem_ptr_flag_bitsILi16EEENSS_INS5_IJNSA_ILi8EEESG_EEENS5_IJSG_SB_EEEEEEEvNS4_8identityESZ_S19_vS1A_EENS_8epilogue10collective18CollectiveEpilogueINS1C_23Sm100TmaWarpSpecializedILi3ELi2ELi32ELb1ELb0EEEJSH_NS5_IJNSS_ISE_SB_EENSS_INSA_ILi32EEESB_EEEEESI_SJ_SI_SJ_NS1C_6fusion15FusionCallbacksIS1G_NS1L_17LinearCombinationISI_fSI_fLNS_15FloatRoundStyleE2EEESH_S1K_JEEENS4_5SM1004TMEM4LOAD26SM100_TMEM_LOAD_32dp32b32xESZ_NS10_INS11_ILi2ELi4ELi3EEES14_NSS_INS5_IJS15_S1I_EEENS5_IJS1I_SB_EEEEEEENS4_39AutoVectorizingCopyWithAssumedAlignmentILi128EEENS4_14SM90_TMA_STOREES1Z_S21_S21_EEEvvEEEEvNT_6ParamsE)
        .other          _ZN7cutlass13device_kernelINS_4gemm6kernel13GemmUniversalIN4cute5tupleIJiiiiEEENS1_10collective13CollectiveMmaINS1_35MainloopSm100TmaUmmaWarpSpecializedILi33ELi2ELi4ENS5_IJNS4_1CILi1EEESB_SB_EEEEENS5_IJNSA_ILi128EEENSA_ILi64EEENSA_ILi16EEEEEENS_6half_tENS5_IJlSB_lEEESI_SJ_NS4_8TiledMMAINS4_8MMA_AtomIJNS4_20SM100_MMA_F16BF16_SSISI_SI_fLi128ELi64ELNS4_4UMMA5MajorE0ELSO_0ELNSN_7ScaleInE0ELSP_0EEEEEENS4_6LayoutISC_NS5_IJNSA_ILi0EEEST_ST_EEEEENS5_IJNS4_10UnderscoreESW_SW_EEEEENS4_13SM90_TMA_LOADENS4_14ComposedLayoutINS4_7SwizzleILi1ELi4ELi3EEENS4_18smem_ptr_flag_bitsILi16EEENSS_INS5_IJNSA_ILi8EEESG_EEENS5_IJSG_SB_EEEEEEEvNS4_8identityESZ_S19_vS1A_EENS_8epilogue10collective18CollectiveEpilogueINS1C_23Sm100TmaWarpSpecializedILi3ELi2ELi32ELb1ELb0EEEJSH_NS5_IJNSS_ISE_SB_EENSS_INSA_ILi32EEESB_EEEEESI_SJ_SI_SJ_NS1C_6fusion15FusionCallbacksIS1G_NS1L_17LinearCombinationISI_fSI_fLNS_15FloatRoundStyleE2EEESH_S1K_JEEENS4_5SM1004TMEM4LOAD26SM100_TMEM_LOAD_32dp32b32xESZ_NS10_INS11_ILi2ELi4ELi3EEES14_NSS_INS5_IJS15_S1I_EEENS5_IJS1I_SB_EEEEEEENS4_39AutoVectorizingCopyWithAssumedAlignmentILi128EEENS4_14SM90_TMA_STOREES1Z_S21_S21_EEEvvEEEEvNT_6ParamsE,@"STO_CUDA_ENTRY STV_DEFAULT"
_ZN7cutlass13device_kernelINS_4gemm6kernel13GemmUniversalIN4cute5tupleIJiiiiEEENS1_10collective13CollectiveMmaINS1_35MainloopSm100TmaUmmaWarpSpecializedILi33ELi2ELi4ENS5_IJNS4_1CILi1EEESB_SB_EEEEENS5_IJNSA_ILi128EEENSA_ILi64EEENSA_ILi16EEEEEENS_6half_tENS5_IJlSB_lEEESI_SJ_NS4_8TiledMMAINS4_8MMA_AtomIJNS4_20SM100_MMA_F16BF16_SSISI_SI_fLi128ELi64ELNS4_4UMMA5MajorE0ELSO_0ELNSN_7ScaleInE0ELSP_0EEEEEENS4_6LayoutISC_NS5_IJNSA_ILi0EEEST_ST_EEEEENS5_IJNS4_10UnderscoreESW_SW_EEEEENS4_13SM90_TMA_LOADENS4_14ComposedLayoutINS4_7SwizzleILi1ELi4ELi3EEENS4_18smem_ptr_flag_bitsILi16EEENSS_INS5_IJNSA_ILi8EEESG_EEENS5_IJSG_SB_EEEEEEEvNS4_8identityESZ_S19_vS1A_EENS_8epilogue10collective18CollectiveEpilogueINS1C_23Sm100TmaWarpSpecializedILi3ELi2ELi32ELb1ELb0EEEJSH_NS5_IJNSS_ISE_SB_EENSS_INSA_ILi32EEESB_EEEEESI_SJ_SI_SJ_NS1C_6fusion15FusionCallbacksIS1G_NS1L_17LinearCombinationISI_fSI_fLNS_15FloatRoundStyleE2EEESH_S1K_JEEENS4_5SM1004TMEM4LOAD26SM100_TMEM_LOAD_32dp32b32xESZ_NS10_INS11_ILi2ELi4ELi3EEES14_NSS_INS5_IJS15_S1I_EEENS5_IJS1I_SB_EEEEEEENS4_39AutoVectorizingCopyWithAssumedAlignmentILi128EEENS4_14SM90_TMA_STOREES1Z_S21_S21_EEEvvEEEEvNT_6ParamsE:
[----:B------:R-:W1:Y:S01]  /*0000*/  LDC R1, c[0x0][0x37c] ;  /* 0x0000df00ff017b82 */ /* 0x000e620000000800 */
[----:B------:R-:W2:Y:S01]  /*0010*/  S2R R93, SR_TID.X ;  /* 0x00000000005d7919 */ /* 0x000ea20000002100 */
[----:B------:R-:W3:Y:S01]  /*0020*/  LDCU.64 UR4, c[0x0][0x890] ;  /* 0x00011200ff0477ac */ /* 0x000ee20008000a00 */
[----:B------:R-:W-:Y:S02]  /*0030*/  PRMT R88, RZ, 0x7610, R88 ;  /* 0x00007610ff587816 */ /* 0x000fe40000000058 */
[----:B------:R-:W-:Y:S01]  /*0040*/  ELECT P5, URZ, PT ;  /* 0x0000000000ff782f */ /* 0x000fe200038a0000 */
[----:B------:R-:W4:Y:S01]  /*0050*/  LDCU.64 UR46, c[0x0][0x358] ;  /* 0x00006b00ff2e77ac */ /* 0x000f220008000a00 */
[----:B---3--:R-:W-:-:S04]  /*0060*/  UISETP.NE.U32.AND UP0, UPT, UR4, URZ, UPT ;  /* 0x000000ff0400728c */ /* 0x008fc8000bf05070 */
[----:B------:R-:W-:Y:S01]  /*0070*/  UISETP.NE.AND.EX UP0, UPT, UR5, URZ, UPT, UP0 ;  /* 0x000000ff0500728c */ /* 0x000fe2000bf05300 */
[----:B--2---:R-:W-:-:S05]  /*0080*/  SHF.R.U32.HI R92, RZ, 0x5, R93 ;  /* 0x00000005ff5c7819 */ /* 0x004fca000001165d */
[----:B------:R-:W2:Y:S02]  /*0090*/  SHFL.IDX PT, R0, R92, RZ, 0x1f ;  /* 0x00001fff5c007589 */ /* 0x000ea400000e0000 */
[----:B--2---:R-:W-:Y:S01]  /*00a0*/  R2UR UR8, R0 ;  /* 0x00000000000872ca */ /* 0x004fe200000e0000 */
[----:B-1--4-:R-:W-:-:S14]  /*00b0*/  BRA.U UP0, `(.L_x_0) ;  /* 0x00000001002c7547 */ /* 0x012fdc000b800000 */
[----:B------:R-:W1:Y:S02]  /*00c0*/  LDCU.64 UR6, c[0x0][0x888] ;  /* 0x00011100ff0677ac */ /* 0x000e640008000a00 */
[----:B-1----:R-:W-:-:S04]  /*00d0*/  UISETP.NE.U32.AND UP0, UPT, UR6, URZ, UPT ;  /* 0x000000ff0600728c */ /* 0x002fc8000bf05070 */
[----:B------:R-:W-:-:S09]  /*00e0*/  UISETP.NE.AND.EX UP0, UPT, UR7, URZ, UPT, UP0 ;  /* 0x000000ff0700728c */ /* 0x000fd2000bf05300 */
[----:B------:R-:W-:Y:S05]  /*00f0*/  BRA.U !UP0, `(.L_x_1) ;  /* 0x0000000108107547 */ /* 0x000fea000b800000 */
[----:B------:R-:W1:Y:S02]  /*0100*/  LDC.64 R2, c[0x0][0x888] ;  /* 0x00022200ff027b82 */ /* 0x000e640000000a00 */
[----:B-1----:R1:W5:Y:S01]  /*0110*/  LDG.E R49, desc[UR46][R2.64] ;  /* 0x0000002e02317981 */ /* 0x002362000c1e1900 */
[----:B------:R-:W-:Y:S01]  /*0120*/  HFMA2 R88, -RZ, RZ, 0, 5.9604644775390625e-08 ;  /* 0x00000001ff587431 */ /* 0x000fe200000001ff */
[----:B------:R-:W-:Y:S05]  /*0130*/  BRA `(.L_x_0) ;  /* 0x00000000000c7947 */ /* 0x000fea0003800000 */
.L_x_1:
[----:B------:R-:W1:Y:S01]  /*0140*/  LDCU UR6, c[0x0][0x880] ;  /* 0x00011000ff0677ac */ /* 0x000e620008000800 */
[----:B------:R-:W-:Y:S01]  /*0150*/  HFMA2 R88, -RZ, RZ, 0, 5.9604644775390625e-08 ;  /* 0x00000001ff587431 */ /* 0x000fe200000001ff */
[----:B-1----:R-:W-:-:S07]  /*0160*/  MOV R49, UR6 ;  /* 0x0000000600317c02 */ /* 0x002fce0008000f00 */
.L_x_0:
[----:B------:R-:W2:Y:S02]  /*0170*/  LDCU.64 UR6, c[0x0][0x8b0] ;  /* 0x00011600ff0677ac */ /* 0x000ea40008000a00 */
[----:B--2---:R-:W-:-:S04]  /*0180*/  UISETP.NE.U32.AND UP0, UPT, UR6, URZ, UPT ;  /* 0x000000ff0600728c */ /* 0x004fc8000bf05070 */
[----:B------:R-:W-:-:S09]  /*0190*/  UISETP.NE.AND.EX UP0, UPT, UR7, URZ, UPT, UP0 ;  /* 0x000000ff0700728c */ /* 0x000fd2000bf05300 */
[----:B------:R-:W-:Y:S05]  /*01a0*/  BRA.U UP0, `(.L_x_2) ;  /* 0x0000000100247547 */ /* 0x000fea000b800000 */
[----:B------:R-:W2:Y:S02]  /*01b0*/  LDCU.64 UR6, c[0x0][0x8a8] ;  /* 0x00011500ff0677ac */ /* 0x000ea40008000a00 */
[----:B--2---:R-:W-:-:S04]  /*01c0*/  UISETP.NE.U32.AND UP0, UPT, UR6, URZ, UPT ;  /* 0x000000ff0600728c */ /* 0x004fc8000bf05070 */
[----:B------:R-:W-:-:S09]  /*01d0*/  UISETP.NE.AND.EX UP0, UPT, UR7, URZ, UPT, UP0 ;  /* 0x000000ff0700728c */ /* 0x000fd2000bf05300 */
[----:B------:R-:W-:Y:S05]  /*01e0*/  BRA.U !UP0, `(.L_x_3) ;  /* 0x00000001080c7547 */ /* 0x000fea000b800000 */
[----:B-1----:R-:W1:Y:S02]  /*01f0*/  LDC.64 R2, c[0x0][0x8a8] ;  /* 0x00022a00ff027b82 */ /* 0x002e640000000a00 */
[----:B-1----:R2:W5:Y:S01]  /*0200*/  LDG.E R47, desc[UR46][R2.64] ;  /* 0x0000002e022f7981 */ /* 0x002562000c1e1900 */
[----:B------:R-:W-:Y:S05]  /*0210*/  BRA `(.L_x_2) ;  /* 0x0000000000087947 */ /* 0x000fea0003800000 */
.L_x_3:
[----:B------:R-:W2:Y:S02]  /*0220*/  LDCU UR6, c[0x0][0x8a0] ;  /* 0x00011400ff0677ac */ /* 0x000ea40008000800 */
[----:B--2---:R-:W-:Y:S02]  /*0230*/  MOV R47, UR6 ;  /* 0x00000006002f7c02 */ /* 0x004fe40008000f00 */
.L_x_2:
[----:B------:R-:W-:Y:S01]  /*0240*/  IMAD.U32 R0, RZ, RZ, UR8 ;  /* 0x00000008ff007e24 */ /* 0x000fe2000f8e00ff */
[----:B------:R-:W-:Y:S04]  /*0250*/  BSSY.RECONVERGENT B0, `(.L_x_4) ;  /* 0x000000c000007945 */ /* 0x000fe80003800200 */
[C---:B------:R-:W-:Y:S02]  /*0260*/  ISETP.NE.OR P1, PT, R0.reuse, 0x1, !P5 ;  /* 0x000000010000780c */ /* 0x040fe40006f25670 */
[----:B------:R-:W-:-:S11]  /*0270*/  ISETP.NE.OR P0, PT, R0, 0x3, !P5 ;  /* 0x000000030000780c */ /* 0x000fd60006f05670 */
[----:B------:R-:W-:Y:S05]  /*0280*/  @P1 BRA `(.L_x_5) ;  /* 0x0000000000201947 */ /* 0x000fea0003800000 */
[----:B------:R-:W3:Y:S02]  /*0290*/  LDCU.64 UR6, c[0x0][0x348] ;  /* 0x00006900ff0677ac */ /* 0x000ee40008000a00 */
[----:B---3--:R-:W-:Y:S02]  /*02a0*/  UIADD3 UR10, UP1, UPT, UR6, 0x80, URZ ;  /* 0x00000080060a7890 */ /* 0x008fe4000ff3e0ff */
[----:B------:R-:W-:Y:S02]  /*02b0*/  UIADD3 UR6, UP0, UPT, UR6, 0x180, URZ ;  /* 0x0000018006067890 */ /* 0x000fe4000ff1e0ff */
[----:B------:R-:W-:Y:S02]  /*02c0*/  UIADD3.X UR11, UPT, UPT, URZ, UR7, URZ, UP1, !UPT ;  /* 0x00000007ff0b7290 */ /* 0x000fe40008ffe4ff */
[----:B------:R-:W-:-:S07]  /*02d0*/  UIADD3.X UR7, UPT, UPT, URZ, UR7, URZ, UP0, !UPT ;  /* 0x00000007ff077290 */ /* 0x000fce00087fe4ff */
[----:B------:R3:W-:Y:S02]  /*02e0*/  UTMACCTL.PF [UR10] ;  /* 0x000000000a0079b9 */ /* 0x0007e40008040000 */
[----:B------:R3:W-:Y:S02]  /*02f0*/  UTMACCTL.PF [UR6] ;  /* 0x00000000060079b9 */ /* 0x0007e40008040000 */
[----:B---3--:R-:W-:Y:S01]  /*0300*/  NOP ;  /* 0x0000000000007918 */ /* 0x008fe20000000000 */
.L_x_5:
[----:B------:R-:W-:Y:S05]  /*0310*/  BSYNC.RECONVERGENT B0 ;  /* 0x0000000000007941 */ /* 0x000fea0003800200 */
.L_x_4:
[----:B------:R-:W-:Y:S04]  /*0320*/  BSSY.RECONVERGENT B0, `(.L_x_6) ;  /* 0x000000a000007945 */ /* 0x000fe80003800200 */
        /* <DEDUP_REMOVED lines=9> */
.L_x_7:
[----:B------:R-:W-:Y:S05]  /*03c0*/  BSYNC.RECONVERGENT B0 ;  /* 0x0000000000007941 */ /* 0x000fea0003800200 */
.L_x_6:
[----:B------:R-:W3:Y:S01]  /*03d0*/  LDCU.64 UR6, c[0x0][0x888] ;  /* 0x00011100ff0677ac */ /* 0x000ee20008000a00 */
[----:B------:R-:W-:Y:S02]  /*03e0*/  UISETP.EQ.U32.AND UP1, UPT, UR4, URZ, UPT ;  /* 0x000000ff0400728c */ /* 0x000fe4000bf22070 */
[----:B------:R-:W-:Y:S02]  /*03f0*/  UPLOP3.LUT UP2, UPT, UPT, UPT, UPT, 0x80, 0x8 ;  /* 0x000000000008789c */ /* 0x000fe40003f4f070 */
[----:B---3--:R-:W-:-:S04]  /*0400*/  UISETP.NE.U32.AND UP0, UPT, UR6, URZ, UPT ;  /* 0x000000ff0600728c */ /* 0x008fc8000bf05070 */
[----:B------:R-:W-:-:S04]  /*0410*/  UISETP.NE.AND.EX UP0, UPT, UR7, URZ, UPT, UP0 ;  /* 0x000000ff0700728c */ /* 0x000fc8000bf05300 */
[----:B------:R-:W-:-:S04]  /*0420*/  UISETP.EQ.OR.EX UP3, UPT, UR5, URZ, !UP0, UP1 ;  /* 0x000000ff0500728c */ /* 0x000fc8000c762710 */
[----:B------:R-:W-:-:S05]  /*0430*/  UP2UR UR53, UPR, URZ, 0x8 ;  /* 0x00000008ff357883 */ /* 0x000fca0008000000 */
[----:B------:R-:W-:Y:S07]  /*0440*/  BRA.U !UP3, `(.L_x_8) ;  /* 0x000000010b207547 */ /* 0x000fee000b800000 */
[----:B------:R-:W-:Y:S01]  /*0450*/  UISETP.NE.U32.AND UP2, UPT, UR4, URZ, UPT ;  /* 0x000000ff0400728c */ /* 0x000fe2000bf45070 */
[----:B-----5:R-:W-:Y:S01]  /*0460*/  FSETP.NEU.AND P0, PT, R49, RZ, PT ;  /* 0x000000ff3100720b */ /* 0x020fe20003f0d000 */
[----:B------:R-:W-:Y:S02]  /*0470*/  USEL UR4, URZ, 0xffffffff, UP0 ;  /* 0xffffffffff047887 */ /* 0x000fe40008000000 */
[----:B------:R-:W-:-:S10]  /*0480*/  UISETP.NE.AND.EX UP2, UPT, UR5, URZ, UPT, UP2 ;  /* 0x000000ff0500728c */ /* 0x000fd4000bf45320 */
[----:B------:R-:W-:Y:S01]  /*0490*/  VOTEU.ANY UP1, P0 ;  /* 0x0000000000ff7886 */ /* 0x000fe20000020100 */
[----:B------:R-:W-:-:S04]  /*04a0*/  @!UP2 USEL UR4, URZ, 0xffffffff, UP1 ;  /* 0xffffffffff04a887 */ /* 0x000fc80008800000 */
[----:B------:R-:W-:-:S04]  /*04b0*/  ULOP3.LUT UR4, UR4, 0x1, URZ, 0xc0, !UPT ;  /* 0x0000000104047892 */ /* 0x000fc8000f8ec0ff */
[----:B------:R-:W-:-:S11]  /*04c0*/  UISETP.NE.U32.AND UP2, UPT, UR4, 0x1, UPT ;  /* 0x000000010400788c */ /* 0x000fd6000bf45070 */
.L_x_8:
[----:B-12---:R-:W1:Y:S01]  /*04d0*/  SHFL.IDX PT, R2, R92, RZ, 0x1f ;  /* 0x00001fff5c027589 */ /* 0x006e6200000e0000 */
[----:B------:R-:W-:-:S04]  /*04e0*/  UISETP.NE.AND UP1, UPT, UR8, 0x2, UPT ;  /* 0x000000020800788c */ /* 0x000fc8000bf25270 */
[----:B------:R-:W-:Y:S01]  /*04f0*/  USEL UR6, URZ, 0x1, UP1 ;  /* 0x00000001ff067887 */ /* 0x000fe20008800000 */
[----:B-1----:R-:W-:-:S13]  /*0500*/  ISETP.NE.AND P0, PT, R2, RZ, PT ;  /* 0x000000ff0200720c */ /* 0x002fda0003f05270 */
[----:B------:R-:W-:Y:S05]  /*0510*/  @P0 BRA `(.L_x_9) ;  /* 0x00000004003c0947 */ /* 0x000fea0003800000 */
[----:B------:R-:W-:Y:S01]  /*0520*/  ELECT P0, URZ, PT ;  /* 0x0000000000ff782f */ /* 0x000fe20003800000 */
[----:B------:R-:W-:-:S12]  /*0530*/  BSSY.RECONVERGENT B0, `(.L_x_9) ;  /* 0x000004d000007945 */ /* 0x000fd80003800200 */
[----:B------:R-:W-:Y:S05]  /*0540*/  @!P0 BRA `(.L_x_10) ;  /* 0x00000004002c8947 */ /* 0x000fea0003800000 */
[----:B------:R-:W1:Y:S01]  /*0550*/  S2UR UR5, SR_CgaCtaId ;  /* 0x00000000000579c3 */ /* 0x000e620000008800 */
[----:B------:R-:W-:Y:S01]  /*0560*/  UMOV UR7, 0x400 ;  /* 0x0000040000077882 */ /* 0x000fe20000000000 */
[----:B------:R-:W-:Y:S02]  /*0570*/  UMOV UR4, 0x1 ;  /* 0x0000000100047882 */ /* 0x000fe40000000000 */
[----:B------:R-:W-:-:S04]  /*0580*/  UIADD3 UR10, UPT, UPT, -UR4, 0x100000, URZ ;  /* 0x00100000040a7890 */ /* 0x000fc8000fffe1ff */
[----:B------:R-:W-:Y:S02]  /*0590*/  USHF.L.U32 UR11, UR10, 0xb, URZ ;  /* 0x0000000b0a0b7899 */ /* 0x000fe400080006ff */
[----:B------:R-:W-:Y:S02]  /*05a0*/  USHF.L.U32 UR10, UR10, 0x1, URZ ;  /* 0x000000010a0a7899 */ /* 0x000fe400080006ff */
[----:B-1----:R-:W-:Y:S01]  /*05b0*/  ULEA UR5, UR5, UR7, 0x18 ;  /* 0x0000000705057291 */ /* 0x002fe2000f8ec0ff */
[----:B------:R-:W1:Y:S11]  /*05c0*/  FENCE.VIEW.ASYNC.S ;  /* 0x00000000000073c6 */ /* 0x000e760000000000 */
[----:B-1----:R1:W2:Y:S01]  /*05d0*/  SYNCS.EXCH.64 URZ, [UR5], UR10 ;  /* 0x0000000a05ff75b2 */ /* 0x0022a20008000100 */
[----:B------:R1:W3:Y:S01]  /*05e0*/  SYNCS.EXCH.64 URZ, [UR5+0x108], UR10 ;  /* 0x0001080a05ff75b2 */ /* 0x0002e20008000100 */
[----:B------:R1:W4:Y:S01]  /*05f0*/  SYNCS.EXCH.64 URZ, [UR5+0x8], UR10 ;  /* 0x0000080a05ff75b2 */ /* 0x0003220008000100 */
[----:B------:R1:W1:Y:S01]  /*0600*/  SYNCS.EXCH.64 URZ, [UR5+0x110], UR10 ;  /* 0x0001100a05ff75b2 */ /* 0x0002620008000100 */
        /* <DEDUP_REMOVED lines=62> */
[----:B--234-:R-:W-:Y:S01]  /*09f0*/  NOP ;  /* 0x0000000000007918 */ /* 0x01cfe20000000000 */
.L_x_10:
[----:B-1----:R-:W-:Y:S05]  /*0a00*/  BSYNC.RECONVERGENT B0 ;  /* 0x0000000000007941 */ /* 0x002fea0003800200 */
.L_x_9:
[----:B------:R-:W1:Y:S01]  /*0a10*/  SHFL.IDX PT, R2, R92, RZ, 0x1f ;  /* 0x00001fff5c027589 */ /* 0x000e6200000e0000 */
[----:B------:R-:W-:Y:S01]  /*0a20*/  NOP ;  /* 0x0000000000007918 */ /* 0x000fe20000000000 */
[----:B-1----:R-:W-:-:S13]  /*0a30*/  ISETP.NE.AND P0, PT, R2, 0x1, PT ;  /* 0x000000010200780c */ /* 0x002fda0003f05270 */
[----:B------:R-:W-:Y:S05]  /*0a40*/  @P0 BRA `(.L_x_11) ;  /* 0x0000000000500947 */ /* 0x000fea0003800000 */
[----:B------:R-:W1:Y:S01]  /*0a50*/  S2UR UR7, SR_CgaCtaId ;  /* 0x00000000000779c3 */ /* 0x000e620000008800 */
[----:B------:R-:W-:Y:S01]  /*0a60*/  UMOV UR9, 0x400 ;  /* 0x0000040000097882 */ /* 0x000fe20000000000 */
[----:B------:R-:W-:Y:S01]  /*0a70*/  UMOV UR5, 0x20 ;  /* 0x0000002000057882 */ /* 0x000fe20000000000 */
[----:B------:R-:W-:Y:S01]  /*0a80*/  UMOV UR4, 0x80 ;  /* 0x0000008000047882 */ /* 0x000fe20000000000 */
[----:B------:R-:W-:-:S04]  /*0a90*/  UIADD3 UR10, UPT, UPT, -UR5, 0x100000, URZ ;  /* 0x00100000050a7890 */ /* 0x000fc8000fffe1ff */
[----:B------:R-:W-:Y:S02]  /*0aa0*/  USHF.L.U32 UR11, UR10, 0xb, URZ ;  /* 0x0000000b0a0b7899 */ /* 0x000fe400080006ff */
[----:B------:R-:W-:Y:S02]  /*0ab0*/  USHF.L.U32 UR10, UR10, 0x1, URZ ;  /* 0x000000010a0a7899 */ /* 0x000fe400080006ff */
[----:B------:R-:W-:-:S04]  /*0ac0*/  UIADD3 UR4, UPT, UPT, -UR4, 0x100000, URZ ;  /* 0x0010000004047890 */ /* 0x000fc8000fffe1ff */
[----:B------:R-:W-:Y:S02]  /*0ad0*/  USHF.L.U32 UR5, UR4, 0xb, URZ ;  /* 0x0000000b04057899 */ /* 0x000fe400080006ff */
[----:B------:R-:W-:Y:S01]  /*0ae0*/  USHF.L.U32 UR4, UR4, 0x1, URZ ;  /* 0x0000000104047899 */ /* 0x000fe200080006ff */
[----:B------:R-:W-:Y:S01]  /*0af0*/  ELECT P0, URZ, PT ;  /* 0x0000000000ff782f */ /* 0x000fe20003800000 */
[----:B-1----:R-:W-:Y:S01]  /*0b00*/  ULEA UR7, UR7, UR9, 0x18 ;  /* 0x0000000907077291 */ /* 0x002fe2000f8ec0ff */
[----:B------:R-:W1:Y:S11]  /*0b10*/  FENCE.VIEW.ASYNC.S ;  /* 0x00000000000073c6 */ /* 0x000e760000000000 */
[----:B-1----:R1:W2:Y:S01]  /*0b20*/  SYNCS.EXCH.64 URZ, [UR7+0x210], UR10 ;  /* 0x0002100a07ff75b2 */ /* 0x0022a20008000100 */
[----:B------:R1:W3:Y:S01]  /*0b30*/  SYNCS.EXCH.64 URZ, [UR7+0x228], UR4 ;  /* 0x0002280407ff75b2 */ /* 0x0002e20008000100 */
[----:B------:R1:W4:Y:S01]  /*0b40*/  SYNCS.EXCH.64 URZ, [UR7+0x218], UR10 ;  /* 0x0002180a07ff75b2 */ /* 0x0003220008000100 */
[----:B------:R1:W1:Y:S01]  /*0b50*/  SYNCS.EXCH.64 URZ, [UR7+0x230], UR4 ;  /* 0x0002300407ff75b2 */ /* 0x0002620008000100 */
[----:B------:R1:W1:Y:S01]  /*0b60*/  SYNCS.EXCH.64 URZ, [UR7+0x220], UR10 ;  /* 0x0002200a07ff75b2 */ /* 0x0002620008000100 */
[----:B------:R1:W1:Y:S01]  /*0b70*/  SYNCS.EXCH.64 URZ, [UR7+0x238], UR4 ;  /* 0x0002380407ff75b2 */ /* 0x0002620008000100 */
[----:B------:R-:W-:Y:S01]  /*0b80*/  NOP ;  /* 0x0000000000007918 */ /* 0x000fe20000000000 */
.L_x_11:
[----:B------:R-:W2:Y:S01]  /*0b90*/  SHFL.IDX PT, R2, R92, RZ, 0x1f ;  /* 0x00001fff5c027589 */ /* 0x000ea200000e0000 */
[----:B------:R-:W-:Y:S01]  /*0ba0*/  NOP ;  /* 0x0000000000007918 */ /* 0x000fe20000000000 */
[----:B--2---:R-:W-:-:S13]  /*0bb0*/  ISETP.NE.AND P0, PT, R2, 0x3, PT ;  /* 0x000000030200780c */ /* 0x004fda0003f05270 */
[----:B------:R-:W-:Y:S05]  /*0bc0*/  @P0 BRA `(.L_x_12) ;  /* 0x0000000000300947 */ /* 0x000fea0003800000 */
[----:B-1----:R-:W1:Y:S01]  /*0bd0*/  S2UR UR5, SR_CgaCtaId ;  /* 0x00000000000579c3 */ /* 0x002e620000008800 */
[----:B------:R-:W-:Y:S01]  /*0be0*/  UMOV UR7, 0x400 ;  /* 0x0000040000077882 */ /* 0x000fe20000000000 */
[----:B------:R-:W-:Y:S01]  /*0bf0*/  UMOV UR4, 0x20 ;  /* 0x0000002000047882 */ /* 0x000fe20000000000 */
[----:B------:R-:W-:Y:S01]  /*0c00*/  ELECT P0, URZ, PT ;  /* 0x0000000000ff782f */ /* 0x000fe20003800000 */
[----:B------:R-:W-:-:S04]  /*0c10*/  UIADD3 UR10, UPT, UPT, -UR4, 0x100000, URZ ;  /* 0x00100000040a7890 */ /* 0x000fc8000fffe1ff */
[----:B------:R-:W-:Y:S02]  /*0c20*/  USHF.L.U32 UR11, UR10, 0xb, URZ ;  /* 0x0000000b0a0b7899 */ /* 0x000fe400080006ff */
[----:B------:R-:W-:Y:S02]  /*0c30*/  USHF.L.U32 UR10, UR10, 0x1, URZ ;  /* 0x000000010a0a7899 */ /* 0x000fe400080006ff */
[----:B-1----:R-:W-:Y:S01]  /*0c40*/  ULEA UR5, UR5, UR7, 0x18 ;  /* 0x0000000705057291 */ /* 0x002fe2000f8ec0ff */
[----:B------:R-:W1:Y:S11]  /*0c50*/  FENCE.VIEW.ASYNC.S ;  /* 0x00000000000073c6 */ /* 0x000e760000000000 */
[----:B-1----:R2:W1:Y:S01]  /*0c60*/  SYNCS.EXCH.64 URZ, [UR5+0x240], UR10 ;  /* 0x0002400a05ff75b2 */ /* 0x0024620008000100 */
[----:B------:R2:W1:Y:S02]  /*0c70*/  SYNCS.EXCH.64 URZ, [UR5+0x248], UR10 ;  /* 0x0002480a05ff75b2 */ /* 0x0004640008000100 */
[----:B--2---:R-:W-:Y:S01]  /*0c80*/  NOP ;  /* 0x0000000000007918 */ /* 0x004fe20000000000 */
.L_x_12:
[----:B------:R-:W2:Y:S01]  /*0c90*/  SHFL.IDX PT, R2, R92, RZ, 0x1f ;  /* 0x00001fff5c027589 */ /* 0x000ea200000e0000 */
[----:B------:R-:W-:Y:S01]  /*0ca0*/  NOP ;  /* 0x0000000000007918 */ /* 0x000fe20000000000 */
[----:B--2---:R-:W-:-:S13]  /*0cb0*/  ISETP.NE.AND P0, PT, R2, 0x4, PT ;  /* 0x000000040200780c */ /* 0x004fda0003f05270 */
[----:B------:R-:W-:Y:S05]  /*0cc0*/  @P0 BRA `(.L_x_13) ;  /* 0x00000000004c0947 */ /* 0x000fea0003800000 */
[----:B-1----:R-:W1:Y:S01]  /*0cd0*/  S2UR UR5, SR_CgaCtaId ;  /* 0x00000000000579c3 */ /* 0x002e620000008800 */
[----:B------:R-:W-:Y:S01]  /*0ce0*/  UMOV UR9, 0x100 ;  /* 0x0000010000097882 */ /* 0x000fe20000000000 */
[----:B------:R-:W-:Y:S01]  /*0cf0*/  UMOV UR7, 0x400 ;  /* 0x0000040000077882 */ /* 0x000fe20000000000 */
[----:B------:R-:W-:Y:S01]  /*0d00*/  USEL UR9, UR9, 0xe0, UP2 ;  /* 0x000000e009097887 */ /* 0x000fe20009000000 */
[----:B------:R-:W-:Y:S01]  /*0d10*/  UMOV UR4, 0x1 ;  /* 0x0000000100047882 */ /* 0x000fe20000000000 */
[----:B------:R-:W-:Y:S01]  /*0d20*/  ELECT P0, URZ, PT ;  /* 0x0000000000ff782f */ /* 0x000fe20003800000 */
[----:B------:R-:W-:-:S04]  /*0d30*/  UIADD3 UR10, UPT, UPT, -UR4, 0x100000, URZ ;  /* 0x00100000040a7890 */ /* 0x000fc8000fffe1ff */
[----:B------:R-:W-:Y:S02]  /*0d40*/  USHF.L.U32 UR11, UR10, 0xb, URZ ;  /* 0x0000000b0a0b7899 */ /* 0x000fe400080006ff */
[----:B------:R-:W-:Y:S02]  /*0d50*/  USHF.L.U32 UR10, UR10, 0x1, URZ ;  /* 0x000000010a0a7899 */ /* 0x000fe400080006ff */
[----:B------:R-:W-:-:S04]  /*0d60*/  UIADD3 UR12, UPT, UPT, -UR9, 0x100000, URZ ;  /* 0x00100000090c7890 */ /* 0x000fc8000fffe1ff */
[----:B------:R-:W-:Y:S02]  /*0d70*/  USHF.L.U32 UR13, UR12, 0xb, URZ ;  /* 0x0000000b0c0d7899 */ /* 0x000fe400080006ff */
[----:B------:R-:W-:Y:S02]  /*0d80*/  USHF.L.U32 UR12, UR12, 0x1, URZ ;  /* 0x000000010c0c7899 */ /* 0x000fe400080006ff */
[----:B-1----:R-:W-:Y:S01]  /*0d90*/  ULEA UR5, UR5, UR7, 0x18 ;  /* 0x0000000705057291 */ /* 0x002fe2000f8ec0ff */
[----:B------:R-:W1:Y:S11]  /*0da0*/  FENCE.VIEW.ASYNC.S ;  /* 0x00000000000073c6 */ /* 0x000e760000000000 */
[----:B-1----:R2:W1:Y:S01]  /*0db0*/  SYNCS.EXCH.64 URZ, [UR5+0x250], UR10 ;  /* 0x0002500a05ff75b2 */ /* 0x0024620008000100 */
[----:B------:R2:W1:Y:S01]  /*0dc0*/  SYNCS.EXCH.64 URZ, [UR5+0x260], UR12 ;  /* 0x0002600c05ff75b2 */ /* 0x0004620008000100 */
[----:B------:R2:W1:Y:S01]  /*0dd0*/  SYNCS.EXCH.64 URZ, [UR5+0x258], UR10 ;  /* 0x0002580a05ff75b2 */ /* 0x0004620008000100 */
[----:B------:R2:W1:Y:S02]  /*0de0*/  SYNCS.EXCH.64 URZ, [UR5+0x268], UR12 ;  /* 0x0002680c05ff75b2 */ /* 0x0004640008000100 */
[----:B--2---:R-:W-:Y:S01]  /*0df0*/  NOP ;  /* 0x0000000000007918 */ /* 0x004fe20000000000 */
.L_x_13:
[----:B------:R-:W2:Y:S01]  /*0e00*/  SHFL.IDX PT, R2, R92, RZ, 0x1f ;  /* 0x00001fff5c027589 */ /* 0x000ea200000e0000 */
[----:B------:R-:W-:Y:S01]  /*0e10*/  NOP ;  /* 0x0000000000007918 */ /* 0x000fe20000000000 */
[----:B--2---:R-:W-:-:S13]  /*0e20*/  ISETP.NE.AND P0, PT, R2, 0x5, PT ;  /* 0x000000050200780c */ /* 0x004fda0003f05270 */
[----:B------:R-:W-:Y:S05]  /*0e30*/  @P0 BRA `(.L_x_14) ;  /* 0x0000000000580947 */ /* 0x000fea0003800000 */
[----:B-1----:R-:W1:Y:S01]  /*0e40*/  S2UR UR7, SR_CgaCtaId ;  /* 0x00000000000779c3 */ /* 0x002e620000008800 */
        /* <DEDUP_REMOVED lines=12> */
[----:B-1----:R2:W1:Y:S01]  /*0f10*/  SYNCS.EXCH.64 URZ, [UR7+0x270], UR10 ;  /* 0x0002700a07ff75b2 */ /* 0x0024620008000100 */
[----:B------:R2:W1:Y:S01]  /*0f20*/  SYNCS.EXCH.64 URZ, [UR7+0x290], UR4 ;  /* 0x0002900407ff75b2 */ /* 0x0004620008000100 */
[----:B------:R2:W1:Y:S01]  /*0f30*/  SYNCS.EXCH.64 URZ, [UR7+0x278], UR10 ;  /* 0x0002780a07ff75b2 */ /* 0x0004620008000100 */
[----:B------:R2:W1:Y:S01]  /*0f40*/  SYNCS.EXCH.64 URZ, [UR7+0x298], UR4 ;  /* 0x0002980407ff75b2 */ /* 0x0004620008000100 */
[----:B------:R2:W1:Y:S01]  /*0f50*/  SYNCS.EXCH.64 URZ, [UR7+0x280], UR10 ;  /* 0x0002800a07ff75b2 */ /* 0x0004620008000100 */
[----:B------:R2:W1:Y:S01]  /*0f60*/  SYNCS.EXCH.64 URZ, [UR7+0x2a0], UR4 ;  /* 0x0002a00407ff75b2 */ /* 0x0004620008000100 */
[----:B------:R2:W1:Y:S01]  /*0f70*/  SYNCS.EXCH.64 URZ, [UR7+0x288], UR10 ;  /* 0x0002880a07ff75b2 */ /* 0x0004620008000100 */
[----:B------:R2:W1:Y:S02]  /*0f80*/  SYNCS.EXCH.64 URZ, [UR7+0x2a8], UR4 ;  /* 0x0002a80407ff75b2 */ /* 0x0004640008000100 */
[----:B--2---:R-:W-:Y:S01]  /*0f90*/  NOP ;  /* 0x0000000000007918 */ /* 0x004fe20000000000 */
.L_x_14:
        /* <DEDUP_REMOVED lines=18> */
.L_x_15:
[----:B-1----:R-:W1:Y:S01]  /*10c0*/  S2UR UR5, SR_CTAID.X ;  /* 0x00000000000579c3 */ /* 0x002e620000002500 */
[----:B------:R-:W-:-:S05]  /*10d0*/  CS2R.32 R87, SR_CgaSize ;  /* 0x0000000000577805 */ /* 0x000fca0000008a00 */
[----:B------:R-:W-:-:S05]  /*10e0*/  IMAD R87, R87, -0xa0, RZ ;  /* 0xffffff6057577824 */ /* 0x000fca00078e02ff */
[----:B------:R-:W-:-:S14]  /*10f0*/  R2UR UR9, R87 ;  /* 0x00000000570972ca */ /* 0x000fdc00000e0000 */
[----:B------:R-:W2:Y:S01]  /*1100*/  LDCU UR9, c[0x0][UR9+0x2b0] ;  /* 0x00005600090977ac */ /* 0x000ea20008000800 */
[----:B------:R-:W-:Y:S01]  /*1110*/  NOP ;  /* 0x0000000000007918 */ /* 0x000fe20000000000 */
[----:B------:R-:W-:-:S05]  /*1120*/  CS2R.32 R87, SR_CgaSize ;  /* 0x0000000000577805 */ /* 0x000fca0000008a00 */
[----:B------:R-:W-:-:S05]  /*1130*/  IMAD R87, R87, -0xa0, RZ ;  /* 0xffffff6057577824 */ /* 0x000fca00078e02ff */
[----:B------:R-:W-:-:S14]  /*1140*/  R2UR UR7, R87 ;  /* 0x00000000570772ca */ /* 0x000fdc00000e0000 */
[----:B------:R-:W3:Y:S01]  /*1150*/  LDCU UR7, c[0x0][UR7+0x2b4] ;  /* 0x00005680070777ac */ /* 0x000ee20008000800 */
[----:B------:R-:W4:Y:S08]  /*1160*/  S2UR UR4, SR_CTAID.Y ;  /* 0x00000000000479c3 */ /* 0x000f300000002600 */
[----:B------:R-:W3:Y:S01]  /*1170*/  LDC R10, c[0x0][0xb24] ;  /* 0x0002c900ff0a7b82 */ /* 0x000ee20000000800 */
[----:B-1----:R-:W-:-:S02]  /*1180*/  I2FP.F32.U32 R87, UR5 ;  /* 0x0000000500577c45 */ /* 0x002fc40008201000 */
[----:B------:R-:W-:-:S05]  /*1190*/  CS2R.32 R3, SR_CgaSize ;  /* 0x0000000000037805 */ /* 0x000fca0000008a00 */
[----:B------:R-:W-:-:S06]  /*11a0*/  IMAD R3, R3, -0xa0, RZ ;  /* 0xffffff6003037824 */ /* 0x000fcc00078e02ff */
[----:B------:R-:W1:Y:S01]  /*11b0*/  LDC R3, c[0x0][R3+0x2a0] ;  /* 0x0000a80003037b82 */ /* 0x000e620000000800 */
[----:B------:R-:W-:Y:S01]  /*11c0*/  MOV R15, UR5 ;  /* 0x00000005000f7c02 */ /* 0x000fe20008000f00 */
[----:B--2---:R-:W-:Y:S01]  /*11d0*/  FMUL R87, R87, UR9 ;  /* 0x0000000957577c20 */ /* 0x004fe20008400000 */
[----:B----4-:R-:W-:Y:S02]  /*11e0*/  I2FP.F32.U32 R86, UR4 ;  /* 0x0000000400567c45 */ /* 0x010fe40008201000 */
[----:B------:R-:W-:-:S05]  /*11f0*/  CS2R.32 R2, SR_CgaSize ;  /* 0x0000000000027805 */ /* 0x000fca0000008a00 */
[----:B------:R-:W-:-:S06]  /*1200*/  IMAD R2, R2, -0xa0, RZ ;  /* 0xffffff6002027824 */ /* 0x000fcc00078e02ff */
[----:B------:R-:W2:Y:S01]  /*1210*/  LDC R2, c[0x0][R2+0x2a4] ;  /* 0x0000a90002027b82 */ /* 0x000ea20000000800 */
[----:B------:R-:W-:Y:S01]  /*1220*/  MOV R14, UR4 ;  /* 0x00000004000e7c02 */ /* 0x000fe20008000f00 */
[----:B------:R-:W4:Y:S01]  /*1230*/  F2I.U32.TRUNC.NTZ R87, R87 ;  /* 0x0000005700577305 */ /* 0x000f22000020f000 */
[----:B---3--:R-:W-:-:S05]  /*1240*/  FMUL R86, R86, UR7 ;  /* 0x0000000756567c20 */ /* 0x008fca0008400000 */
[----:B------:R-:W-:Y:S01]  /*1250*/  BAR.SYNC.DEFER_BLOCKING 0x0 ;  /* 0x0000000000007b1d */ /* 0x000fe20000010000 */
[----:B------:R-:W-:-:S05]  /*1260*/  ISETP.GE.AND P0, PT, R10, 0x1, PT ;  /* 0x000000010a00780c */ /* 0x000fca0003f06270 */
[----:B------:R-:W3:Y:S02]  /*1270*/  F2I.U32.TRUNC.NTZ R86, R86 ;  /* 0x0000005600567305 */ /* 0x000ee4000020f000 */
[----:B------:R-:W2:Y:S01]  /*1280*/  S2UR UR36, SR_CTAID.Z ;  /* 0x00000000002479c3 */ /* 0x000ea20000002700 */
[----:B----4-:R-:W-:-:S05]  /*1290*/  IADD3 R87, PT, PT, -R87, RZ, RZ ;  /* 0x000000ff57577210 */ /* 0x010fca0007ffe1ff */
[----:B-1----:R-:W-:Y:S01]  /*12a0*/  IMAD R87, R3, R87, UR5 ;  /* 0x0000000503577e24 */ /* 0x002fe2000f8e0257 */
[----:B---3--:R-:W-:-:S05]  /*12b0*/  IADD3 R86, PT, PT, -R86, RZ, RZ ;  /* 0x000000ff56567210 */ /* 0x008fca0007ffe1ff */
[----:B--2---:R-:W-:Y:S01]  /*12c0*/  IMAD R86, R2, R86, UR4 ;  /* 0x0000000402567e24 */ /* 0x004fe2000f8e0256 */
[----:B------:R-:W-:Y:S06]  /*12d0*/  @!P0 BRA `(.L_x_16) ;  /* 0x0000000000b88947 */ /* 0x000fec0003800000 */
[----:B------:R-:W1:Y:S01]  /*12e0*/  LDC.64 R4, c[0x0][0xb18] ;  /* 0x0002c600ff047b82 */ /* 0x000e620000000a00 */
[----:B------:R-:W-:-:S07]  /*12f0*/  ISETP.NE.AND P0, PT, R10, 0x1, PT ;  /* 0x000000010a00780c */ /* 0x000fce0003f05270 */
[----:B------:R-:W2:Y:S08]  /*1300*/  LDC R9, c[0x0][0xb0c] ;  /* 0x0002c300ff097b82 */ /* 0x000eb00000000800 */
[----:B------:R-:W3:Y:S08]  /*1310*/  LDC R12, c[0x0][0x370] ;  /* 0x0000dc00ff0c7b82 */ /* 0x000ef00000000800 */
[----:B------:R-:W4:Y:S01]  /*1320*/  LDC R11, c[0x0][0x374] ;  /* 0x0000dd00ff0b7b82 */ /* 0x000f220000000800 */
[----:B-1----:R-:W-:-:S07]  /*1330*/  ISETP.NE.AND P1, PT, R4, 0x1, PT ;  /* 0x000000010400780c */ /* 0x002fce0003f25270 */
[----:B------:R-:W3:Y:S01]  /*1340*/  LDC.64 R6, c[0x0][0xb10] ;  /* 0x0002c400ff067b82 */ /* 0x000ee20000000a00 */
[----:B--2---:R-:W-:-:S07]  /*1350*/  ISETP.NE.AND P2, PT, R9, 0x1, PT ;  /* 0x000000010900780c */ /* 0x004fce0003f45270 */
[----:B------:R-:W1:Y:S08]  /*1360*/  LDC R8, c[0x0][0xb20] ;  /* 0x0002c800ff087b82 */ /* 0x000e700000000800 */
[----:B------:R-:W2:Y:S01]  /*1370*/  LDC.64 R2, c[0x0][0xb28] ;  /* 0x0002ca00ff027b82 */ /* 0x000ea20000000a00 */
[----:B----4-:R-:W-:-:S04]  /*1380*/  IMAD.HI.U32 R13, R11, R5, RZ ;  /* 0x000000050b0d7227 */ /* 0x010fc800078e00ff */
[----:B------:R-:W-:-:S04]  /*1390*/  IMAD.HI.U32 R5, R14, R5, RZ ;  /* 0x000000050e057227 */ /* 0x000fc800078e00ff */
[----:B---3--:R-:W-:-:S05]  /*13a0*/  IMAD.HI.U32 R16, R12, R6, RZ ;  /* 0x000000060c107227 */ /* 0x008fca00078e00ff */
[-C--:B------:R-:W-:Y:S01]  /*13b0*/  @P2 SHF.R.U32.HI R12, RZ, R7.reuse, R16 ;  /* 0x00000007ff0c2219 */ /* 0x080fe20000011610 */
[----:B------:R-:W-:Y:S01]  /*13c0*/  IMAD.HI.U32 R16, R15, R6, RZ ;  /* 0x000000060f107227 */ /* 0x000fe200078e00ff */
[-C--:B-1----:R-:W-:Y:S02]  /*13d0*/  @P1 SHF.R.U32.HI R11, RZ, R8.reuse, R13 ;  /* 0x00000008ff0b1219 */ /* 0x082fe4000001160d */
[----:B------:R-:W-:Y:S02]  /*13e0*/  SHF.R.U32.HI R5, RZ, R8, R5 ;  /* 0x00000008ff057219 */ /* 0x000fe40000011605 */
[----:B------:R-:W-:Y:S02]  /*13f0*/  SHF.R.U32.HI R16, RZ, R7, R16 ;  /* 0x00000007ff107219 */ /* 0x000fe40000011610 */
[----:B------:R-:W-:Y:S01]  /*1400*/  SEL R5, R14, R5, !P1 ;  /* 0x000000050e057207 */ /* 0x000fe20004800000 */
[----:B--2---:R-:W-:Y:S01]  /*1410*/  IMAD.HI.U32 R13, R11, R2, RZ ;  /* 0x000000020b0d7227 */ /* 0x004fe200078e00ff */
[----:B------:R-:W-:-:S03]  /*1420*/  SEL R16, R15, R16, !P2 ;  /* 0x000000100f107207 */ /* 0x000fc60005000000 */
[----:B------:R-:W-:Y:S01]  /*1430*/  IMAD.HI.U32 R6, R12, R2, RZ ;  /* 0x000000020c067227 */ /* 0x000fe200078e00ff */
[----:B------:R-:W-:-:S04]  /*1440*/  @P0 SHF.R.U32.HI R11, RZ, R3, R13 ;  /* 0x00000003ff0b0219 */ /* 0x000fc8000001160d */
[----:B------:R-:W-:Y:S01]  /*1450*/  @P0 SHF.R.U32.HI R12, RZ, R3, R6 ;  /* 0x00000003ff0c0219 */ /* 0x000fe20000011606 */
[----:B------:R-:W-:-:S04]  /*1460*/  IMAD R11, R11, R10, RZ ;  /* 0x0000000a0b0b7224 */ /* 0x000fc800078e02ff */
[----:B------:R-:W-:Y:S01]  /*1470*/  IMAD R6, R12, R10, RZ ;  /* 0x0000000a0c067224 */ /* 0x000fe200078e02ff */
[----:B------:R-:W-:-:S04]  /*1480*/  ISETP.GE.AND P1, PT, R5, R11, PT ;  /* 0x0000000b0500720c */ /* 0x000fc80003f26270 */
[----:B------:R-:W-:Y:S01]  /*1490*/  ISETP.GE.OR P1, PT, R16, R6, P1 ;  /* 0x000000061000720c */ /* 0x000fe20000f26670 */
[----:B------:R-:W-:-:S05]  /*14a0*/  IMAD.HI.U32 R6, R5, R2, RZ ;  /* 0x0000000205067227 */ /* 0x000fca00078e00ff */
[----:B------:R-:W-:-:S04]  /*14b0*/  SHF.R.U32.HI R6, RZ, R3, R6 ;  /* 0x00000003ff067219 */ /* 0x000fc80000011606 */
[----:B------:R-:W-:-:S03]  /*14c0*/  SEL R6, R5, R6, !P0 ;  /* 0x0000000605067207 */ /* 0x000fc60004000000 */
[----:B------:R-:W-:Y:S01]  /*14d0*/  @!P1 IMAD.HI.U32 R7, R16, R2, RZ ;  /* 0x0000000210079227 */ /* 0x000fe200078e00ff */
[----:B------:R-:W-:-:S04]  /*14e0*/  IADD3 R2, PT, PT, -R6, RZ, RZ ;  /* 0x000000ff06027210 */ /* 0x000fc80007ffe1ff */
[----:B------:R-:W-:Y:S01]  /*14f0*/  @!P1 SHF.R.U32.HI R3, RZ, R3, R7 ;  /* 0x00000003ff039219 */ /* 0x000fe20000011607 */
[----:B------:R-:W-:Y:S01]  /*1500*/  IMAD R2, R10, R2, R5 ;  /* 0x000000020a027224 */ /* 0x000fe200078e0205 */
[----:B------:R-:W-:Y:S02]  /*1510*/  IADD3 R7, PT, PT, -R5, RZ, RZ ;  /* 0x000000ff05077210 */ /* 0x000fe40007ffe1ff */
[----:B------:R-:W-:-:S03]  /*1520*/  @!P1 SEL R3, R16, R3, !P0 ;  /* 0x0000000310039207 */ /* 0x000fc60004000000 */
[----:B------:R-:W-:Y:S02]  /*1530*/  IMAD R7, R4, R7, R14 ;  /* 0x0000000704077224 */ /* 0x000fe400078e020e */
[--C-:B------:R-:W-:Y:S02]  /*1540*/  @!P1 IMAD.IADD R6, R6, 0x1, -R3.reuse ;  /* 0x0000000106069824 */ /* 0x100fe400078e0a03 */
[----:B------:R-:W-:Y:S01]  /*1550*/  @!P1 IMAD R3, R2, R12, R3 ;  /* 0x0000000c02039224 */ /* 0x000fe200078e0203 */
[----:B------:R-:W-:Y:S01]  /*1560*/  IADD3 R2, PT, PT, -R16, RZ, RZ ;  /* 0x000000ff10027210 */ /* 0x000fe20007ffe1ff */
[----:B------:R-:W-:Y:S02]  /*1570*/  @!P1 IMAD R5, R6, R10, R16 ;  /* 0x0000000a06059224 */ /* 0x000fe400078e0210 */
[----:B------:R-:W-:Y:S02]  /*1580*/  @!P1 IMAD.MOV.U32 R16, RZ, RZ, R3 ;  /* 0x000000ffff109224 */ /* 0x000fe400078e0003 */
[----:B------:R-:W-:-:S02]  /*1590*/  IMAD R2, R9, R2, R15 ;  /* 0x0000000209027224 */ /* 0x000fc400078e020f */
[----:B------:R-:W-:Y:S02]  /*15a0*/  IMAD R14, R5, R4, R7 ;  /* 0x00000004050e7224 */ /* 0x000fe400078e0207 */
[----:B------:R-:W-:Y:S02]  /*15b0*/  IMAD R15, R16, R9, R2 ;  /* 0x00000009100f7224 */ /* 0x000fe400078e0202 */
.L_x_16:
[----:B------:R-:W1:Y:S01]  /*15c0*/  LDCU UR4, c[0x0][0xb30] ;  /* 0x00016600ff0477ac */ /* 0x000e620008000800 */
[----:B------:R-:W2:Y:S08]  /*15d0*/  S2UR UR37, SR_CgaCtaId ;  /* 0x00000000002579c3 */ /* 0x000eb00000008800 */
[----:B------:R-:W3:Y:S01]  /*15e0*/  LDC R40, c[0x0][0xb24] ;  /* 0x0002c900ff287b82 */ /* 0x000ee20000000800 */
[----:B-1----:R-:W-:-:S09]  /*15f0*/  UISETP.NE.AND UP1, UPT, UR4, 0x1, UPT ;  /* 0x000000010400788c */ /* 0x002fd2000bf25270 */
[----:B--2---:R-:W-:Y:S05]  /*1600*/  BRA.U UP1, `(.L_x_17) ;  /* 0x0000000101407547 */ /* 0x004fea000b800000 */
[----:B------:R-:W1:Y:S08]  /*1610*/  LDC.64 R4, c[0x0][0xb10] ;  /* 0x0002c400ff047b82 */ /* 0x000e700000000a00 */
[----:B------:R-:W2:Y:S08]  /*1620*/  LDC.64 R2, c[0x0][0xb18] ;  /* 0x0002c600ff027b82 */ /* 0x000eb00000000a00 */
[----:B------:R-:W4:Y:S08]  /*1630*/  LDC R6, c[0x0][0xb20] ;  /* 0x0002c800ff067b82 */ /* 0x000f300000000800 */
[----:B------:R-:W3:Y:S01]  /*1640*/  LDC R7, c[0x0][0xb0c] ;  /* 0x0002c300ff077b82 */ /* 0x000ee20000000800 */
[----:B-1----:R-:W-:-:S05]  /*1650*/  IMAD.HI.U32 R4, R15, R4, RZ ;  /* 0x000000040f047227 */ /* 0x002fca00078e00ff */
[----:B------:R-:W-:Y:S01]  /*1660*/  SHF.R.U32.HI R4, RZ, R5, R4 ;  /* 0x00000005ff047219 */ /* 0x000fe20000011604 */
[----:B--2---:R-:W-:Y:S01]  /*1670*/  IMAD.HI.U32 R3, R14, R3, RZ ;  /* 0x000000030e037227 */ /* 0x004fe200078e00ff */
[----:B------:R-:W-:-:S04]  /*1680*/  ISETP.NE.AND P0, PT, R2, 0x1, PT ;  /* 0x000000010200780c */ /* 0x000fc80003f05270 */
[----:B----4-:R-:W-:-:S04]  /*1690*/  SHF.R.U32.HI R3, RZ, R6, R3 ;  /* 0x00000006ff037219 */ /* 0x010fc80000011603 */
[----:B------:R-:W-:Y:S02]  /*16a0*/  SEL R3, R14, R3, !P0 ;  /* 0x000000030e037207 */ /* 0x000fe40004000000 */
[----:B---3--:R-:W-:-:S04]  /*16b0*/  ISETP.NE.AND P1, PT, R7, 0x1, PT ;  /* 0x000000010700780c */ /* 0x008fc80003f25270 */
[----:B------:R-:W-:-:S05]  /*16c0*/  SEL R4, R15, R4, !P1 ;  /* 0x000000040f047207 */ /* 0x000fca0004800000 */
[----:B------:R-:W-:Y:S02]  /*16d0*/  IMAD.IADD R5, R3, 0x1, -R4 ;  /* 0x0000000103057824 */ /* 0x000fe400078e0a04 */
[----:B------:R-:W-:Y:S02]  /*16e0*/  IMAD.IADD R3, R4, 0x1, -R3 ;  /* 0x0000000104037824 */ /* 0x000fe400078e0a03 */
[----:B------:R-:W-:Y:S02]  /*16f0*/  IMAD R15, R5, R7, R15 ;  /* 0x00000007050f7224 */ /* 0x000fe400078e020f */
[----:B------:R-:W-:-:S07]  /*1700*/  IMAD R14, R3, R2, R14 ;  /* 0x00000002030e7224 */ /* 0x000fce00078e020e */
.L_x_17:
[----:B------:R-:W-:Y:S01]  /*1710*/  BAR.SYNC.DEFER_BLOCKING 0x0 ;  /* 0x0000000000007b1d */ /* 0x000fe20000010000 */
[----:B------:R-:W-:Y:S01]  /*1720*/  UISETP.NE.AND UP1, UPT, UR8, 0x2, UPT ;  /* 0x000000020800788c */ /* 0x000fe2000bf25270 */
[----:B------:R-:W-:Y:S02]  /*1730*/  ISETP.NE.OR P5, PT, R0, 0x2, !P5 ;  /* 0x000000020000780c */ /* 0x000fe40006fa5670 */
[----:B------:R-:W-:-:S06]  /*1740*/  LOP3.LUT R2, R93, 0x1f, RZ, 0xc0, !PT ;  /* 0x0000001f5d027812 */ /* 0x000fcc00078ec0ff */
[----:B------:R-:W-:Y:S05]  /*1750*/  BRA.U UP1, `(.L_x_18) ;  /* 0x0000002101707547 */ /* 0x000fea000b800000 */
[----:B------:R-:W1:Y:S01]  /*1760*/  LDCU UR13, c[0x0][0x38c] ;  /* 0x00007180ff0d77ac */ /* 0x000e620008000800 */
[----:B------:R-:W2:Y:S01]  /*1770*/  LDC R8, c[0x0][0x370] ;  /* 0x0000dc00ff087b82 */ /* 0x000ea20000000800 */
[----:B------:R-:W-:Y:S01]  /*1780*/  PLOP3.LUT P1, PT, PT, PT, UP2, 0x80, 0x8 ;  /* 0x000000000008781c */ /* 0x000fe20003f2f028 */
[----:B------:R-:W-:Y:S01]  /*1790*/  IMAD.MOV.U32 R17, RZ, RZ, 0x1 ;  /* 0x00000001ff117424 */ /* 0x000fe200078e00ff */
[----:B------:R-:W-:Y:S01]  /*17a0*/  ISETP.EQ.OR P4, PT, R2, RZ, P5 ;  /* 0x000000ff0200720c */ /* 0x000fe20002f82670 */
[----:B------:R-:W-:Y:S01]  /*17b0*/  IMAD.MOV.U32 R16, RZ, RZ, RZ ;  /* 0x000000ffff107224 */ /* 0x000fe200078e00ff */
[----:B------:R-:W-:Y:S02]  /*17c0*/  PLOP3.LUT P1, PT, P1, PT, PT, 0x8, 0x80 ;  /* 0x000000000080781c */ /* 0x000fe40000f2e170 */
[----:B------:R-:W-:Y:S01]  /*17d0*/  CS2R R12, SRZ ;  /* 0x00000000000c7805 */ /* 0x000fe2000001ff00 */
[----:B------:R-:W-:Y:S01]  /*17e0*/  IMAD.MOV.U32 R11, RZ, RZ, 0x1 ;  /* 0x00000001ff0b7424 */ /* 0x000fe200078e00ff */
[----:B------:R-:W4:Y:S01]  /*17f0*/  LDC R0, c[0x0][0x374] ;  /* 0x0000dd00ff007b82 */ /* 0x000f220000000800 */
[----:B------:R-:W2:Y:S01]  /*1800*/  LDCU.64 UR22, c[0x0][0x348] ;  /* 0x00006900ff1677ac */ /* 0x000ea20008000a00 */
[----:B------:R-:W-:Y:S01]  /*1810*/  UMOV UR6, URZ ;  /* 0x000000ff00067c82 */ /* 0x000fe20008000000 */
[----:B-1----:R-:W-:-:S04]  /*1820*/  UIADD3 UR5, UPT, UPT, UR13, 0xf, URZ ;  /* 0x0000000f0d057890 */ /* 0x002fc8000fffe0ff */
[----:B------:R-:W-:-:S04]  /*1830*/  USHF.R.S32.HI UR4, URZ, 0x1f, UR5 ;  /* 0x0000001fff047899 */ /* 0x000fc80008011405 */
[----:B------:R-:W-:-:S04]  /*1840*/  ULEA.HI UR4, UR4, UR5, URZ, 0x4 ;  /* 0x0000000504047291 */ /* 0x000fc8000f8f20ff */
[----:B------:R-:W-:Y:S02]  /*1850*/  USHF.R.S32.HI UR15, URZ, 0x4, UR4 ;  /* 0x00000004ff0f7899 */ /* 0x000fe40008011404 */
[----:B------:R-:W-:Y:S02]  /*1860*/  UIADD3 UR4, UPT, UPT, UR13, -0x1, URZ ;  /* 0xffffffff0d047890 */ /* 0x000fe4000fffe0ff */
[----:B------:R-:W-:Y:S02]  /*1870*/  UISETP.LT.U32.AND UP0, UPT, UR15, 0x21, UPT ;  /* 0x000000210f00788c */ /* 0x000fe4000bf01070 */
[----:B------:R-:W-:Y:S02]  /*1880*/  UISETP.GE.U32.AND UP1, UPT, UR4, -0x1f, UPT ;  /* 0xffffffe10400788c */ /* 0x000fe4000bf26070 */
[----:B------:R-:W-:Y:S02]  /*1890*/  USEL UR14, UR15, 0x21, UP0 ;  /* 0x000000210f0e7887 */ /* 0x000fe40008000000 */
[----:B------:R-:W-:-:S02]  /*18a0*/  UIADD3 UR13, UPT, UPT, UR13, 0x1e, URZ ;  /* 0x0000001e0d0d7890 */ /* 0x000fc4000fffe0ff */
[----:B------:R-:W-:Y:S02]  /*18b0*/  UIADD3 UR5, UPT, UPT, UR14, -0x1, URZ ;  /* 0xffffffff0e057890 */ /* 0x000fe4000fffe0ff */
[----:B------:R-:W-:-:S03]  /*18c0*/  UIADD3 UR7, UPT, UPT, UR15, -UR14, URZ ;  /* 0x8000000e0f077290 */ /* 0x000fc6000fffe0ff */
[----:B------:R-:W-:-:S04]  /*18d0*/  @UP1 UIADD3 UR5, UPT, UPT, UR14, URZ, URZ ;  /* 0x000000ff0e051290 */ /* 0x000fc8000fffe0ff */
[----:B--2---:R-:W-:-:S12]  /*18e0*/  UIADD3 UR5, UPT, UPT, UR5, 0x1, URZ ;  /* 0x0000000105057890 */ /* 0x004fd8000fffe0ff */
.L_x_36:
[----:B------:R-:W-:Y:S01]  /*18f0*/  UISETP.NE.AND UP0, UPT, UR37, URZ, UPT ;  /* 0x000000ff2500728c */ /* 0x000fe2000bf05270 */
[----:B------:R-:W1:Y:S08]  /*1900*/  S2UR UR37, SR_CgaCtaId ;  /* 0x00000000002579c3 */ /* 0x000e700000008800 */
[----:B------:R-:W-:Y:S05]  /*1910*/  BRA.U UP0, `(.L_x_19) ;  /* 0x0000000100347547 */ /* 0x000fea000b800000 */
[----:B------:R-:W2:Y:S01]  /*1920*/  S2R R2, SR_CgaCtaId ;  /* 0x0000000000027919 */ /* 0x000ea20000008800 */
[----:B------:R-:W-:-:S04]  /*1930*/  MOV R3, 0x400 ;  /* 0x0000040000037802 */ /* 0x000fc80000000f00 */
[----:B--2---:R-:W-:Y:S02]  /*1940*/  LEA R2, R2, R3, 0x18 ;  /* 0x0000000302027211 */ /* 0x004fe400078ec0ff */
[----:B------:R-:W-:-:S03]  /*1950*/  SHF.L.U32 R3, R11, 0x1f, RZ ;  /* 0x0000001f0b037819 */ /* 0x000fc600000006ff */
[----:B------:R-:W-:-:S04]  /*1960*/  IMAD R2, R12, 0x8, R2 ;  /* 0x000000080c027824 */ /* 0x000fc800078e0202 */
[----:B------:R-:W2:Y:S02]  /*1970*/  SYNCS.PHASECHK.TRANS64.TRYWAIT P0, [R2+URZ+0x2c0], R3 ;  /* 0x0002c003020075a7 */ /* 0x000ea400080011ff */
[----:B--2---:R-:W-:Y:S05]  /*1980*/  @!P0 BRA `(.L_x_20) ;  /* 0x0000006c006c8947 */ /* 0x004fea0003800000 */
.L_x_145:
[----:B------:R-:W-:Y:S01]  /*1990*/  VIADD R12, R12, 0x1 ;  /* 0x000000010c0c7836 */ /* 0x000fe20000000000 */
[----:B------:R2:W-:Y:S04]  /*19a0*/  SYNCS.ARRIVE.TRANS64.A1T0 RZ, [R2+URZ+0x2b0], RZ ;  /* 0x0002b0ff02ff79a7 */ /* 0x0005e800081000ff */
[----:B------:R-:W-:-:S04]  /*19b0*/  ISETP.NE.AND P0, PT, R12, 0x2, PT ;  /* 0x000000020c00780c */ /* 0x000fc80003f05270 */
[----:B------:R-:W-:Y:S02]  /*19c0*/  SEL R12, R12, RZ, P0 ;  /* 0x000000ff0c0c7207 */ /* 0x000fe40000000000 */
[----:B--2---:R-:W-:-:S04]  /*19d0*/  SEL R2, RZ, 0x1, P0 ;  /* 0x00000001ff027807 */ /* 0x004fc80000000000 */
[----:B------:R-:W-:-:S07]  /*19e0*/  LOP3.LUT R11, R11, R2, RZ, 0x3c, !PT ;  /* 0x000000020b0b7212 */ /* 0x000fce00078e3cff */
.L_x_19:
[----:B------:R-:W-:Y:S01]  /*19f0*/  UMOV UR4, 0x400 ;  /* 0x0000040000047882 */ /* 0x000fe20000000000 */
[----:B------:R-:W-:Y:S01]  /*1a00*/  SHF.L.U32 R2, R17, 0x1f, RZ ;  /* 0x0000001f11027819 */ /* 0x000fe200000006ff */
[----:B-1----:R-:W-:Y:S01]  /*1a10*/  ULEA UR4, UR37, UR4, 0x18 ;  /* 0x0000000425047291 */ /* 0x002fe2000f8ec0ff */
[----:B------:R-:W-:Y:S01]  /*1a20*/  R2UR UR35, R15 ;  /* 0x000000000f2372ca */ /* 0x000fe200000e0000 */
[----:B------:R-:W-:Y:S01]  /*1a30*/  UISETP.GE.U32.AND UP0, UPT, UR13, 0x1f, UPT ;  /* 0x0000001f0d00788c */ /* 0x000fe2000bf06070 */
[----:B------:R-:W-:Y:S01]  /*1a40*/  R2UR UR11, R14 ;  /* 0x000000000e0b72ca */ /* 0x000fe200000e0000 */
[----:B------:R-:W-:Y:S01]  /*1a50*/  ULEA UR8, UR6, UR4, 0x3 ;  /* 0x0000000406087291 */ /* 0x000fe2000f8e18ff */
[----:B------:R-:W-:-:S08]  /*1a60*/  UMOV UR24, URZ ;  /* 0x000000ff00187c82 */ /* 0x000fd00008000000 */
[----:B------:R1:W2:Y:S01]  /*1a70*/  SYNCS.PHASECHK.TRANS64.TRYWAIT P0, [UR8+0x108], R2 ;  /* 0x00010802ff0075a7 */ /* 0x0002a20008001108 */
[----:B------:R-:W-:Y:S02]  /*1a80*/  USHF.L.U32 UR35, UR35, 0x7, URZ ;  /* 0x0000000723237899 */ /* 0x000fe400080006ff */
[----:B------:R-:W-:Y:S01]  /*1a90*/  USHF.L.U32 UR11, UR11, 0x6, URZ ;  /* 0x000000060b0b7899 */ /* 0x000fe200080006ff */
[----:B------:R-:W-:Y:S11]  /*1aa0*/  BRA.U !UP0, `(.L_x_21) ;  /* 0x0000000108a87547 */ /* 0x000ff6000b800000 */
[----:B------:R-:W-:Y:S01]  /*1ab0*/  UMOV UR16, URZ ;  /* 0x000000ff00107c82 */ /* 0x000fe20008000000 */
[----:B------:R-:W-:-:S05]  /*1ac0*/  UMOV UR17, UR6 ;  /* 0x0000000600117c82 */ /* 0x000fca0008000000 */
.L_x_26:
[----:B-1----:R-:W-:Y:S01]  /*1ad0*/  ULEA UR33, UR17, UR4, 0x3 ;  /* 0x0000000411217291 */ /* 0x002fe2000f8e18ff */
[----:B--2---:R-:W-:Y:S01]  /*1ae0*/  @!P5 MOV R3, 0x1800 ;  /* 0x000018000003d802 */ /* 0x004fe20000000f00 */
[----:B--2---:R-:W-:Y:S10]  /*1af0*/  @P0 BRA `(.L_x_22) ;  /* 0x00000000000c0947 */ /* 0x004ff40003800000 */
[----:B------:R-:W-:-:S04]  /*1b00*/  SHF.L.U32 R4, R17, 0x1f, RZ ;  /* 0x0000001f11047819 */ /* 0x000fc800000006ff */
[----:B------:R-:W2:Y:S02]  /*1b10*/  SYNCS.PHASECHK.TRANS64.TRYWAIT P0, [UR33+0x108], R4 ;  /* 0x00010804ff0075a7 */ /* 0x000ea40008001121 */
[----:B--2---:R-:W-:Y:S05]  /*1b20*/  @!P0 BRA `(.L_x_23) ;  /* 0x0000006c00188947 */ /* 0x004fea0003800000 */
.L_x_22:
[----:B------:R2:W-:Y:S01]  /*1b30*/  @!P5 SYNCS.ARRIVE.TRANS64 RZ, [UR33], R3 ;  /* 0x00000003ffffd9a7 */ /* 0x0005e20008000021 */
[----:B------:R-:W-:Y:S04]  /*1b40*/  BSSY.RECONVERGENT B0, `(.L_x_24) ;  /* 0x0000003000007945 */ /* 0x000fe80003800200 */
[----:B------:R-:W-:Y:S05]  /*1b50*/  @P4 BRA `(.L_x_25) ;  /* 0x0000000000044947 */ /* 0x000fea0003800000 */
[----:B------:R-:W-:Y:S05]  /*1b60*/  BPT.TRAP 0x1 ;  /* 0x000000040000795c */ /* 0x000fea0000300000 */
.L_x_25:
[----:B------:R-:W-:Y:S05]  /*1b70*/  BSYNC.RECONVERGENT B0 ;  /* 0x0000000000007941 */ /* 0x000fea0003800200 */
.L_x_24:
[----:B------:R-:W-:Y:S02]  /*1b80*/  UIADD3 UR6, UPT, UPT, UR17, 0x1, URZ ;  /* 0x0000000111067890 */ /* 0x000fe4000fffe0ff */
[----:B------:R-:W-:Y:S02]  /*1b90*/  ULEA UR32, UR17, UR4, 0xc ;  /* 0x0000000411207291 */ /* 0x000fe4000f8e60ff */
[----:B------:R-:W-:Y:S02]  /*1ba0*/  UISETP.NE.AND UP0, UPT, UR6, 0x21, UPT ;  /* 0x000000210600788c */ /* 0x000fe4000bf05270 */
[----:B------:R-:W-:Y:S02]  /*1bb0*/  UIADD3 UR26, UP1, UPT, UR22, 0x80, URZ ;  /* 0x00000080161a7890 */ /* 0x000fe4000ff3e0ff */
[----:B------:R-:W-:Y:S02]  /*1bc0*/  USEL UR9, URZ, 0x1, UP0 ;  /* 0x00000001ff097887 */ /* 0x000fe40008000000 */
[----:B------:R-:W-:-:S02]  /*1bd0*/  USEL UR6, UR6, URZ, UP0 ;  /* 0x000000ff06067287 */ /* 0x000fc40008000000 */
[----:B------:R-:W-:Y:S02]  /*1be0*/  UIADD3 UR20, UP0, UPT, UR22, 0x180, URZ ;  /* 0x0000018016147890 */ /* 0x000fe4000ff1e0ff */
[----:B------:R-:W-:Y:S01]  /*1bf0*/  ULEA UR8, UR6, UR4, 0x3 ;  /* 0x0000000406087291 */ /* 0x000fe2000f8e18ff */
[----:B------:R-:W-:Y:S01]  /*1c00*/  LOP3.LUT R17, R17, UR9, RZ, 0x3c, !PT ;  /* 0x0000000911117c12 */ /* 0x000fe2000f8e3cff */
[----:B------:R-:W-:Y:S02]  /*1c10*/  USHF.L.U32 UR34, UR16, 0x4, URZ ;  /* 0x0000000410227899 */ /* 0x000fe400080006ff */
[----:B------:R-:W-:Y:S01]  /*1c20*/  UIADD3.X UR27, UPT, UPT, URZ, UR23, URZ, UP1, !UPT ;  /* 0x00000017ff1b7290 */ /* 0x000fe20008ffe4ff */
[----:B-1----:R-:W-:Y:S01]  /*1c30*/  SHF.L.U32 R2, R17, 0x1f, RZ ;  /* 0x0000001f11027819 */ /* 0x002fe200000006ff */
[----:B------:R-:W-:Y:S02]  /*1c40*/  UIADD3 UR32, UPT, UPT, UR32, 0x6600, URZ ;  /* 0x0000660020207890 */ /* 0x000fe4000fffe0ff */
[----:B------:R-:W-:Y:S01]  /*1c50*/  UIADD3.X UR21, UPT, UPT, URZ, UR23, URZ, UP0, !UPT ;  /* 0x00000017ff157290 */ /* 0x000fe200087fe4ff */
[----:B------:R1:W1:Y:S01]  /*1c60*/  SYNCS.PHASECHK.TRANS64.TRYWAIT P0, [UR8+0x108], R2 ;  /* 0x00010802ff0075a7 */ /* 0x0002620008001108 */
[----:B------:R-:W-:Y:S01]  /*1c70*/  ULEA UR8, UR17, UR4, 0xb ;  /* 0x0000000411087291 */ /* 0x000fe2000f8e58ff */
[----:B------:R-:W-:Y:S01]  /*1c80*/  UMOV UR18, 0x0 ;  /* 0x0000000000127882 */ /* 0x000fe20000000000 */
[----:B------:R-:W-:-:S02]  /*1c90*/  UMOV UR19, 0x10000000 ;  /* 0x1000000000137882 */ /* 0x000fc40000000000 */
[----:B------:R-:W-:Y:S01]  /*1ca0*/  UIADD3 UR8, UPT, UPT, UR8, 0x27600, URZ ;  /* 0x0002760008087890 */ /* 0x000fe2000fffe0ff */
[----:B------:R1:W-:Y:S01]  /*1cb0*/  UTMALDG.3D [UR32], [UR26], desc[UR18] ;  /* 0x000012201a0075b4 */ /* 0x0003e20008011000 */
[----:B------:R-:W-:Y:S01]  /*1cc0*/  UMOV UR12, UR36 ;  /* 0x00000024000c7c82 */ /* 0x000fe20008000000 */
[----:B------:R-:W-:Y:S01]  /*1cd0*/  UMOV UR9, UR33 ;  /* 0x0000002100097c82 */ /* 0x000fe20008000000 */
[----:B------:R-:W-:Y:S01]  /*1ce0*/  UMOV UR10, UR34 ;  /* 0x00000022000a7c82 */ /* 0x000fe20008000000 */
[----:B------:R-:W-:Y:S01]  /*1cf0*/  UIADD3 UR16, UPT, UPT, UR16, 0x1, URZ ;  /* 0x0000000110107890 */ /* 0x000fe2000fffe0ff */
[----:B------:R-:W-:Y:S01]  /*1d00*/  UMOV UR24, UR5 ;  /* 0x0000000500187c82 */ /* 0x000fe20008000000 */
[----:B------:R-:W-:Y:S02]  /*1d10*/  UMOV UR17, UR6 ;  /* 0x0000000600117c82 */ /* 0x000fe40008000000 */
[----:B------:R1:W-:Y:S01]  /*1d20*/  UTMALDG.3D [UR8], [UR20], desc[UR18] ;  /* 0x00001208140075b4 */ /* 0x0003e20008011000 */
[----:B------:R-:W-:-:S09]  /*1d30*/  UISETP.NE.AND UP0, UPT, UR16, UR5, UPT ;  /* 0x000000051000728c */ /* 0x000fd2000bf05270 */
[----:B------:R-:W-:Y:S05]  /*1d40*/  BRA.U UP0, `(.L_x_26) ;  /* 0xfffffffd00607547 */ /* 0x000fea000b83ffff */
.L_x_21:
[----:B-1----:R-:W-:Y:S01]  /*1d50*/  ULEA UR8, UR6, UR4, 0x3 ;  /* 0x0000000406087291 */ /* 0x002fe2000f8e18ff */
[----:B------:R-:W-:Y:S01]  /*1d60*/  SHF.L.U32 R2, R17, 0x1f, RZ ;  /* 0x0000001f11027819 */ /* 0x000fe200000006ff */
[----:B------:R-:W-:Y:S01]  /*1d70*/  @!P1 SYNCS.ARRIVE.TRANS64.A1T0 RZ, [UR4+0x248], RZ ;  /* 0x000248ffffff99a7 */ /* 0x000fe20008100004 */
[----:B------:R-:W-:-:S06]  /*1d80*/  UISETP.GT.AND UP0, UPT, UR15, UR14, UPT ;  /* 0x0000000e0f00728c */ /* 0x000fcc000bf04270 */
[----:B--2---:R1:W2:Y:S03]  /*1d90*/  SYNCS.PHASECHK.TRANS64.TRYWAIT P0, [UR8+0x108], R2 ;  /* 0x00010802ff0075a7 */ /* 0x0042a60008001108 */
[----:B------:R-:W-:Y:S05]  /*1da0*/  BRA.U !UP0, `(.L_x_27) ;  /* 0x0000000108ac7547 */ /* 0x000fea000b800000 */
[----:B------:R-:W-:Y:S01]  /*1db0*/  UIADD3 UR21, UPT, UPT, UR7, UR24, URZ ;  /* 0x0000001807157290 */ /* 0x000fe2000fffe0ff */
[----:B------:R-:W-:-:S11]  /*1dc0*/  UMOV UR25, UR6 ;  /* 0x0000000600197c82 */ /* 0x000fd60008000000 */
.L_x_32:
[----:B-1----:R-:W-:Y:S01]  /*1dd0*/  ULEA UR17, UR25, UR4, 0x3 ;  /* 0x0000000419117291 */ /* 0x002fe2000f8e18ff */
[----:B--2---:R-:W-:Y:S01]  /*1de0*/  @!P5 MOV R3, 0x1800 ;  /* 0x000018000003d802 */ /* 0x004fe20000000f00 */
[----:B--2---:R-:W-:Y:S10]  /*1df0*/  @P0 BRA `(.L_x_28) ;  /* 0x00000000000c0947 */ /* 0x004ff40003800000 */
[----:B------:R-:W-:-:S04]  /*1e00*/  SHF.L.U32 R4, R17, 0x1f, RZ ;  /* 0x0000001f11047819 */ /* 0x000fc800000006ff */
[----:B------:R-:W2:Y:S02]  /*1e10*/  SYNCS.PHASECHK.TRANS64.TRYWAIT P0, [UR17+0x108], R4 ;  /* 0x00010804ff0075a7 */ /* 0x000ea40008001111 */
[----:B--2---:R-:W-:Y:S05]  /*1e20*/  @!P0 BRA `(.L_x_29) ;  /* 0x0000006800708947 */ /* 0x004fea0003800000 */
.L_x_28:
[----:B------:R2:W-:Y:S01]  /*1e30*/  @!P5 SYNCS.ARRIVE.TRANS64 RZ, [UR17], R3 ;  /* 0x00000003ffffd9a7 */ /* 0x0005e20008000011 */
[----:B------:R-:W-:Y:S04]  /*1e40*/  BSSY.RECONVERGENT B0, `(.L_x_30) ;  /* 0x0000003000007945 */ /* 0x000fe80003800200 */
[----:B------:R-:W-:Y:S05]  /*1e50*/  @P4 BRA `(.L_x_31) ;  /* 0x0000000000044947 */ /* 0x000fea0003800000 */
[----:B------:R-:W-:Y:S05]  /*1e60*/  BPT.TRAP 0x1 ;  /* 0x000000040000795c */ /* 0x000fea0000300000 */
.L_x_31:
[----:B------:R-:W-:Y:S05]  /*1e70*/  BSYNC.RECONVERGENT B0 ;  /* 0x0000000000007941 */ /* 0x000fea0003800200 */
.L_x_30:
        /* <DEDUP_REMOVED lines=10> */
[----:B------:R-:W-:Y:S01]  /*1f20*/  UIADD3 UR16, UPT, UPT, UR16, 0x6600, URZ ;  /* 0x0000660010107890 */ /* 0x000fe2000fffe0ff */
[----:B-1----:R-:W-:Y:S01]  /*1f30*/  SHF.L.U32 R2, R17, 0x1f, RZ ;  /* 0x0000001f11027819 */ /* 0x002fe200000006ff */
[----:B------:R-:W-:Y:S02]  /*1f40*/  UIADD3.X UR31, UPT, UPT, URZ, UR23, URZ, UP1, !UPT ;  /* 0x00000017ff1f7290 */ /* 0x000fe40008ffe4ff */
[----:B------:R-:W-:Y:S01]  /*1f50*/  UIADD3.X UR29, UPT, UPT, URZ, UR23, URZ, UP0, !UPT ;  /* 0x00000017ff1d7290 */ /* 0x000fe200087fe4ff */
[----:B------:R1:W1:Y:S01]  /*1f60*/  SYNCS.PHASECHK.TRANS64.TRYWAIT P0, [UR8+0x108], R2 ;  /* 0x00010802ff0075a7 */ /* 0x0002620008001108 */
[----:B------:R-:W-:Y:S01]  /*1f70*/  ULEA UR8, UR25, UR4, 0xb ;  /* 0x0000000419087291 */ /* 0x000fe2000f8e58ff */
[----:B------:R-:W-:Y:S01]  /*1f80*/  UMOV UR26, 0x0 ;  /* 0x00000000001a7882 */ /* 0x000fe20000000000 */
[----:B------:R-:W-:-:S02]  /*1f90*/  UMOV UR27, 0x10000000 ;  /* 0x10000000001b7882 */ /* 0x000fc40000000000 */
[----:B------:R-:W-:Y:S01]  /*1fa0*/  UIADD3 UR8, UPT, UPT, UR8, 0x27600, URZ ;  /* 0x0002760008087890 */ /* 0x000fe2000fffe0ff */
[----:B------:R-:W-:Y:S01]  /*1fb0*/  UMOV UR19, UR35 ;  /* 0x0000002300137c82 */ /* 0x000fe20008000000 */
[----:B------:R-:W-:Y:S01]  /*1fc0*/  UMOV UR20, UR36 ;  /* 0x0000002400147c82 */ /* 0x000fe20008000000 */
[----:B------:R-:W-:Y:S01]  /*1fd0*/  UMOV UR12, UR36 ;  /* 0x00000024000c7c82 */ /* 0x000fe20008000000 */
[----:B------:R-:W-:Y:S01]  /*1fe0*/  UMOV UR9, UR17 ;  /* 0x0000001100097c82 */ /* 0x000fe20008000000 */
[----:B------:R-:W-:Y:S01]  /*1ff0*/  UMOV UR10, UR18 ;  /* 0x00000012000a7c82 */ /* 0x000fe20008000000 */
[----:B------:R1:W-:Y:S01]  /*2000*/  UTMALDG.3D [UR16], [UR30], desc[UR26] ;  /* 0x00001a101e0075b4 */ /* 0x0003e20008011000 */
[----:B------:R-:W-:Y:S01]  /*2010*/  UIADD3 UR24, UPT, UPT, UR24, 0x1, URZ ;  /* 0x0000000118187890 */ /* 0x000fe2000fffe0ff */
[----:B------:R-:W-:-:S03]  /*2020*/  UMOV UR25, UR6 ;  /* 0x0000000600197c82 */ /* 0x000fc60008000000 */
[----:B------:R-:W-:Y:S01]  /*2030*/  UISETP.NE.AND UP0, UPT, UR24, UR21, UPT ;  /* 0x000000151800728c */ /* 0x000fe2000bf05270 */
[----:B------:R1:W-:Y:S08]  /*2040*/  UTMALDG.3D [UR8], [UR28], desc[UR26] ;  /* 0x00001a081c0075b4 */ /* 0x0003f00008011000 */
[----:B------:R-:W-:Y:S05]  /*2050*/  BRA.U UP0, `(.L_x_32) ;  /* 0xfffffffd005c7547 */ /* 0x000fea000b83ffff */
.L_x_27:
[C---:B-1----:R-:W-:Y:S01]  /*2060*/  LEA R2, R16.reuse, UR4, 0x3 ;  /* 0x0000000410027c11 */ /* 0x042fe2000f8e18ff */
[----:B------:R-:W-:Y:S01]  /*2070*/  NOP ;  /* 0x0000000000007918 */ /* 0x000fe20000000000 */
[----:B--2---:R-:W-:Y:S02]  /*2080*/  SHF.L.U32 R3, R13, 0x1f, RZ ;  /* 0x0000001f0d037819 */ /* 0x004fe400000006ff */
[----:B------:R-:W-:Y:S02]  /*2090*/  LEA R4, R16, UR4, 0x4 ;  /* 0x0000000410047c11 */ /* 0x000fe4000f8e20ff */
[----:B------:R-:W1:Y:S02]  /*20a0*/  SYNCS.PHASECHK.TRANS64.TRYWAIT P0, [R2+URZ+0x250], R3 ;  /* 0x00025003020075a7 */ /* 0x000e6400080011ff */
[----:B-1----:R-:W-:Y:S05]  /*20b0*/  @!P0 BRA `(.L_x_33) ;  /* 0x0000006400e48947 */ /* 0x002fea0003800000 */
.L_x_148:
[----:B------:R-:W2:Y:S01]  /*20c0*/  LDS.128 R4, [R4+0x2e0] ;  /* 0x0002e00004047984 */ /* 0x000ea20000000c00 */
[----:B---3--:R-:W-:Y:S01]  /*20d0*/  ISETP.GE.AND P0, PT, R40, 0x1, PT ;  /* 0x000000012800780c */ /* 0x008fe20003f06270 */
[----:B-1----:R-:W-:Y:S01]  /*20e0*/  VIADD R2, R2, 0x260 ;  /* 0x0000026002027836 */ /* 0x002fe20000000000 */
[----:B------:R-:W-:Y:S01]  /*20f0*/  @!PT LDS RZ, [RZ] ;  /* 0x00000000fffff984 */ /* 0x000fe20000000800 */
[----:B------:R-:W-:Y:S01]  /*2100*/  @!PT LDS RZ, [RZ] ;  /* 0x00000000fffff984 */ /* 0x000fe20000000800 */
[----:B------:R-:W-:Y:S01]  /*2110*/  @!PT LDS RZ, [RZ] ;  /* 0x00000000fffff984 */ /* 0x000fe20000000800 */
[----:B------:R-:W-:Y:S01]  /*2120*/  @!PT LDS RZ, [RZ] ;  /* 0x00000000fffff984 */ /* 0x000fe20000000800 */
[----:B------:R1:W-:Y:S06]  /*2130*/  MEMBAR.ALL.CTA ;  /* 0x0000000000007992 */ /* 0x0003ec0000008000 */
[----:B-1----:R-:W1:Y:S01]  /*2140*/  FENCE.VIEW.ASYNC.S ;  /* 0x00000000000073c6 */ /* 0x002e620000000000 */
[----:B------:R-:W-:-:S04]  /*2150*/  PRMT R2, RZ, 0x654, R2 ;  /* 0x00000654ff027816 */ /* 0x000fc80000000002 */
[----:B-1----:R1:W-:Y:S01]  /*2160*/  SYNCS.ARRIVE.TRANS64.RED.A1T0 RZ, [R2+URZ], RZ ;  /* 0x000000ff02ff79a7 */ /* 0x0023e200081004ff */
[----:B--2---:R-:W-:-:S13]  /*2170*/  LOP3.LUT P2, RZ, R6, 0x1, RZ, 0xc0, !PT ;  /* 0x0000000106ff7812 */ /* 0x004fda000784c0ff */
[----:B------:R-:W-:Y:S01]  /*2180*/  @P2 SHF.R.U32.HI R3, RZ, 0x10, R5 ;  /* 0x00000010ff032819 */ /* 0x000fe20000011605 */
[----:B------:R-:W-:Y:S01]  /*2190*/  VOTEU.ANY UP0, P2 ;  /* 0x0000000000ff7886 */ /* 0x000fe20001000100 */
[----:B------:R-:W-:Y:S02]  /*21a0*/  @P2 MOV R10, R4 ;  /* 0x00000004000a2202 */ /* 0x000fe40000000f00 */
[----:B------:R-:W-:Y:S02]  /*21b0*/  @P2 R2UR.BROADCAST UR8, R3 ;  /* 0x00000000030822ca */ /* 0x000fe400008e0000 */
[----:B------:R-:W-:-:S11]  /*21c0*/  @P2 LOP3.LUT R9, R5, 0xffff, RZ, 0xc0, !PT ;  /* 0x0000ffff05092812 */ /* 0x000fd600078ec0ff */
[----:B------:R-:W-:Y:S01]  /*21d0*/  @UP0 UMOV UR36, UR8 ;  /* 0x0000000800240c82 */ /* 0x000fe20008000000 */
[----:B-1----:R-:W-:Y:S05]  /*21e0*/  @!P0 BRA `(.L_x_34) ;  /* 0x0000000000b88947 */ /* 0x002fea0003800000 */
[----:B------:R-:W4:Y:S01]  /*21f0*/  LDC.64 R4, c[0x0][0xb18] ;  /* 0x0002c600ff047b82 */ /* 0x000f220000000a00 */
[----:B------:R-:W-:-:S07]  /*2200*/  ISETP.NE.AND P3, PT, R40, 0x1, PT ;  /* 0x000000012800780c */ /* 0x000fce0003f65270 */
[----:B------:R-:W1:Y:S08]  /*2210*/  LDC.64 R6, c[0x0][0xb10] ;  /* 0x0002c400ff067b82 */ /* 0x000e700000000a00 */
[----:B------:R-:W2:Y:S08]  /*2220*/  LDC R14, c[0x0][0xb20] ;  /* 0x0002c800ff0e7b82 */ /* 0x000eb00000000800 */
[----:B------:R-:W3:Y:S01]  /*2230*/  LDC R15, c[0x0][0xb0c] ;  /* 0x0002c300ff0f7b82 */ /* 0x000ee20000000800 */
[----:B----4-:R-:W-:Y:S01]  /*2240*/  IMAD.HI.U32 R19, R0, R5, RZ ;  /* 0x0000000500137227 */ /* 0x010fe200078e00ff */
[----:B------:R-:W-:-:S03]  /*2250*/  ISETP.NE.AND P0, PT, R4, 0x1, PT ;  /* 0x000000010400780c */ /* 0x000fc60003f05270 */
[----:B------:R-:W-:-:S03]  /*2260*/  IMAD.HI.U32 R5, R9, R5, RZ ;  /* 0x0000000509057227 */ /* 0x000fc600078e00ff */
[----:B------:R-:W4:Y:S01]  /*2270*/  LDC.64 R2, c[0x0][0xb28] ;  /* 0x0002ca00ff027b82 */ /* 0x000f220000000a00 */
[----:B-1----:R-:W-:-:S04]  /*2280*/  IMAD.HI.U32 R20, R8, R6, RZ ;  /* 0x0000000608147227 */ /* 0x002fc800078e00ff */
[----:B------:R-:W-:Y:S01]  /*2290*/  IMAD.HI.U32 R21, R10, R6, RZ ;  /* 0x000000060a157227 */ /* 0x000fe200078e00ff */
[----:B------:R-:W-:Y:S02]  /*22a0*/  SHF.R.U32.HI R20, RZ, R7, R20 ;  /* 0x00000007ff147219 */ /* 0x000fe40000011614 */
[-C--:B--2---:R-:W-:Y:S02]  /*22b0*/  SHF.R.U32.HI R19, RZ, R14.reuse, R19 ;  /* 0x0000000eff137219 */ /* 0x084fe40000011613 */
[----:B------:R-:W-:Y:S02]  /*22c0*/  SHF.R.U32.HI R5, RZ, R14, R5 ;  /* 0x0000000eff057219 */ /* 0x000fe40000011605 */
[----:B------:R-:W-:Y:S02]  /*22d0*/  SEL R19, R0, R19, !P0 ;  /* 0x0000001300137207 */ /* 0x000fe40004000000 */
[----:B------:R-:W-:Y:S02]  /*22e0*/  SHF.R.U32.HI R21, RZ, R7, R21 ;  /* 0x00000007ff157219 */ /* 0x000fe40000011615 */
[----:B---3--:R-:W-:-:S02]  /*22f0*/  ISETP.NE.AND P1, PT, R15, 0x1, PT ;  /* 0x000000010f00780c */ /* 0x008fc40003f25270 */
[----:B------:R-:W-:Y:S02]  /*2300*/  SEL R5, R9, R5, !P0 ;  /* 0x0000000509057207 */ /* 0x000fe40004000000 */
[----:B------:R-:W-:Y:S02]  /*2310*/  SEL R20, R8, R20, !P1 ;  /* 0x0000001408147207 */ /* 0x000fe40004800000 */
[----:B------:R-:W-:Y:S01]  /*2320*/  SEL R21, R10, R21, !P1 ;  /* 0x000000150a157207 */ /* 0x000fe20004800000 */
[----:B----4-:R-:W-:-:S04]  /*2330*/  IMAD.HI.U32 R18, R19, R2, RZ ;  /* 0x0000000213127227 */ /* 0x010fc800078e00ff */
        /* <DEDUP_REMOVED lines=10> */
[----:B------:R-:W-:-:S04]  /*23e0*/  @!P0 IMAD.HI.U32 R7, R21, R2, RZ ;  /* 0x0000000215078227 */ /* 0x000fc800078e00ff */
[----:B------:R-:W-:Y:S01]  /*23f0*/  IMAD.MOV R2, RZ, RZ, -R6 ;  /* 0x000000ffff027224 */ /* 0x000fe200078e0a06 */
[----:B------:R-:W-:Y:S02]  /*2400*/  @!P0 SHF.R.U32.HI R3, RZ, R3, R7 ;  /* 0x00000003ff038219 */ /* 0x000fe40000011607 */
[----:B------:R-:W-:Y:S01]  /*2410*/  IADD3 R7, PT, PT, -R5, RZ, RZ ;  /* 0x000000ff05077210 */ /* 0x000fe20007ffe1ff */
[----:B------:R-:W-:Y:S01]  /*2420*/  IMAD R2, R40, R2, R5 ;  /* 0x0000000228027224 */ /* 0x000fe200078e0205 */
        /* <DEDUP_REMOVED lines=10> */
.L_x_34:
[----:B------:R-:W1:Y:S02]  /*24d0*/  LDCU UR8, c[0x0][0xb30] ;  /* 0x00016600ff0877ac */ /* 0x000e640008000800 */
[----:B-1----:R-:W-:-:S09]  /*24e0*/  UISETP.NE.AND UP0, UPT, UR8, 0x1, UPT ;  /* 0x000000010800788c */ /* 0x002fd2000bf05270 */
[----:B------:R-:W-:Y:S05]  /*24f0*/  BRA.U UP0, `(.L_x_35) ;  /* 0x0000000100407547 */ /* 0x000fea000b800000 */
[----:B------:R-:W1:Y:S08]  /*2500*/  LDC.64 R4, c[0x0][0xb10] ;  /* 0x0002c400ff047b82 */ /* 0x000e700000000a00 */
[----:B------:R-:W2:Y:S08]  /*2510*/  LDC.64 R2, c[0x0][0xb18] ;  /* 0x0002c600ff027b82 */ /* 0x000eb00000000a00 */
[----:B------:R-:W3:Y:S08]  /*2520*/  LDC R6, c[0x0][0xb20] ;  /* 0x0002c800ff067b82 */ /* 0x000ef00000000800 */
[----:B------:R-:W4:Y:S01]  /*2530*/  LDC R7, c[0x0][0xb0c] ;  /* 0x0002c300ff077b82 */ /* 0x000f220000000800 */
[----:B-1----:R-:W-:-:S05]  /*2540*/  IMAD.HI.U32 R4, R10, R4, RZ ;  /* 0x000000040a047227 */ /* 0x002fca00078e00ff */
[----:B------:R-:W-:Y:S01]  /*2550*/  SHF.R.U32.HI R4, RZ, R5, R4 ;  /* 0x00000005ff047219 */ /* 0x000fe20000011604 */
[----:B--2---:R-:W-:Y:S01]  /*2560*/  IMAD.HI.U32 R3, R9, R3, RZ ;  /* 0x0000000309037227 */ /* 0x004fe200078e00ff */
[----:B------:R-:W-:-:S04]  /*2570*/  ISETP.NE.AND P0, PT, R2, 0x1, PT ;  /* 0x000000010200780c */ /* 0x000fc80003f05270 */
[----:B---3--:R-:W-:-:S04]  /*2580*/  SHF.R.U32.HI R3, RZ, R6, R3 ;  /* 0x00000006ff037219 */ /* 0x008fc80000011603 */
[----:B------:R-:W-:Y:S02]  /*2590*/  SEL R3, R9, R3, !P0 ;  /* 0x0000000309037207 */ /* 0x000fe40004000000 */
[----:B----4-:R-:W-:-:S04]  /*25a0*/  ISETP.NE.AND P1, PT, R7, 0x1, PT ;  /* 0x000000010700780c */ /* 0x010fc80003f25270 */
[----:B------:R-:W-:-:S05]  /*25b0*/  SEL R4, R10, R4, !P1 ;  /* 0x000000040a047207 */ /* 0x000fca0004800000 */
[----:B------:R-:W-:Y:S02]  /*25c0*/  IMAD.IADD R5, R3, 0x1, -R4 ;  /* 0x0000000103057824 */ /* 0x000fe400078e0a04 */
[----:B------:R-:W-:Y:S02]  /*25d0*/  IMAD.IADD R3, R4, 0x1, -R3 ;  /* 0x0000000104037824 */ /* 0x000fe400078e0a03 */
[----:B------:R-:W-:Y:S02]  /*25e0*/  IMAD R10, R5, R7, R10 ;  /* 0x00000007050a7224 */ /* 0x000fe400078e020a */
[----:B------:R-:W-:-:S07]  /*25f0*/  IMAD R9, R3, R2, R9 ;  /* 0x0000000203097224 */ /* 0x000fce00078e0209 */
.L_x_35:
[----:B------:R-:W-:Y:S01]  /*2600*/  VIADD R16, R16, 0x1 ;  /* 0x0000000110107836 */ /* 0x000fe20000000000 */
[----:B------:R-:W-:Y:S01]  /*2610*/  PLOP3.LUT P1, PT, PT, PT, PT, 0x80, 0x8 ;  /* 0x000000000008781c */ /* 0x000fe20003f2f070 */
[----:B------:R-:W-:Y:S02]  /*2620*/  IMAD.IADD R15, R10, 0x1, R87 ;  /* 0x000000010a0f7824 */ /* 0x000fe400078e0257 */
[----:B------:R-:W-:Y:S01]  /*2630*/  IMAD.IADD R14, R9, 0x1, R86 ;  /* 0x00000001090e7824 */ /* 0x000fe200078e0256 */
[----:B------:R-:W-:-:S04]  /*2640*/  ISETP.NE.AND P0, PT, R16, 0x2, PT ;  /* 0x000000021000780c */ /* 0x000fc80003f05270 */
[----:B------:R-:W-:Y:S02]  /*2650*/  SEL R2, RZ, 0x1, P0 ;  /* 0x00000001ff027807 */ /* 0x000fe40000000000 */
[----:B------:R-:W-:Y:S02]  /*2660*/  SEL R16, R16, RZ, P0 ;  /* 0x000000ff10107207 */ /* 0x000fe40000000000 */
[----:B------:R-:W-:Y:S01]  /*2670*/  LOP3.LUT R13, R13, R2, RZ, 0x3c, !PT ;  /* 0x000000020d0d7212 */ /* 0x000fe200078e3cff */
[----:B------:R-:W-:Y:S06]  /*2680*/  @P2 BRA `(.L_x_36) ;  /* 0xfffffff000982947 */ /* 0x000fec000383ffff */
[----:B------:R-:W-:Y:S01]  /*2690*/  UIADD3 UR4, UPT, UPT, UR4, 0x108, URZ ;  /* 0x0000010804047890 */ /* 0x000fe2000fffe0ff */
[----:B------:R-:W-:-:S03]  /*26a0*/  SHF.L.U32 R2, R17, 0x1f, RZ ;  /* 0x0000001f11027819 */ /* 0x000fc600000006ff */
[----:B------:R-:W-:-:S09]  /*26b0*/  ULEA UR5, UR6, UR4, 0x3 ;  /* 0x0000000406057291 */ /* 0x000fd2000f8e18ff */
[----:B------:R-:W1:Y:S02]  /*26c0*/  SYNCS.PHASECHK.TRANS64.TRYWAIT P0, [UR5], R2 ;  /* 0x00000002ff0075a7 */ /* 0x000e640008001105 */
[----:B-1----:R-:W-:Y:S05]  /*26d0*/  @!P0 BRA `(.L_x_37) ;  /* 0x0000006000708947 */ /* 0x002fea0003800000 */
.L_x_150:
[----:B------:R-:W-:-:S04]  /*26e0*/  UIADD3 UR6, UPT, UPT, UR6, 0x1, URZ ;  /* 0x0000000106067890 */ /* 0x000fc8000fffe0ff */
[----:B------:R-:W-:-:S04]  /*26f0*/  UISETP.NE.AND UP0, UPT, UR6, 0x21, UPT ;  /* 0x000000210600788c */ /* 0x000fc8000bf05270 */
[----:B------:R-:W-:Y:S02]  /*2700*/  USEL UR7, URZ, 0x1, UP0 ;  /* 0x00000001ff077887 */ /* 0x000fe40008000000 */
[----:B------:R-:W-:-:S04]  /*2710*/  USEL UR6, UR6, URZ, UP0 ;  /* 0x000000ff06067287 */ /* 0x000fc80008000000 */
[----:B------:R-:W-:Y:S01]  /*2720*/  ULEA UR5, UR6, UR4, 0x3 ;  /* 0x0000000406057291 */ /* 0x000fe2000f8e18ff */
[----:B-1----:R-:W-:-:S04]  /*2730*/  LOP3.LUT R2, R17, UR7, RZ, 0x3c, !PT ;  /* 0x0000000711027c12 */ /* 0x002fc8000f8e3cff */
[----:B------:R-:W-:-:S04]  /*2740*/  SHF.L.U32 R3, R2, 0x1f, RZ ;  /* 0x0000001f02037819 */ /* 0x000fc800000006ff */
[----:B------:R-:W1:Y:S02]  /*2750*/  SYNCS.PHASECHK.TRANS64.TRYWAIT P0, [UR5], R3 ;  /* 0x00000003ff0075a7 */ /* 0x000e640008001105 */
[----:B-1----:R-:W-:Y:S05]  /*2760*/  @!P0 BRA `(.L_x_38) ;  /* 0x0000006000648947 */ /* 0x002fea0003800000 */
.L_x_152:
[----:B------:R-:W-:-:S04]  /*2770*/  UIADD3 UR6, UPT, UPT, UR6, 0x1, URZ ;  /* 0x0000000106067890 */ /* 0x000fc8000fffe0ff */
[----:B------:R-:W-:-:S04]  /*2780*/  UISETP.NE.AND UP0, UPT, UR6, 0x21, UPT ;  /* 0x000000210600788c */ /* 0x000fc8000bf05270 */
[----:B------:R-:W-:Y:S02]  /*2790*/  USEL UR7, URZ, 0x1, UP0 ;  /* 0x00000001ff077887 */ /* 0x000fe40008000000 */
[----:B------:R-:W-:-:S04]  /*27a0*/  USEL UR6, UR6, URZ, UP0 ;  /* 0x000000ff06067287 */ /* 0x000fc80008000000 */
[----:B------:R-:W-:Y:S01]  /*27b0*/  ULEA UR5, UR6, UR4, 0x3 ;  /* 0x0000000406057291 */ /* 0x000fe2000f8e18ff */
[----:B------:R-:W-:-:S04]  /*27c0*/  LOP3.LUT R2, R2, UR7, RZ, 0x3c, !PT ;  /* 0x0000000702027c12 */ /* 0x000fc8000f8e3cff */
[----:B-1----:R-:W-:-:S04]  /*27d0*/  SHF.L.U32 R3, R2, 0x1f, RZ ;  /* 0x0000001f02037819 */ /* 0x002fc800000006ff */
[----:B------:R-:W1:Y:S02]  /*27e0*/  SYNCS.PHASECHK.TRANS64.TRYWAIT P0, [UR5], R3 ;  /* 0x00000003ff0075a7 */ /* 0x000e640008001105 */
[----:B-1----:R-:W-:Y:S05]  /*27f0*/  @!P0 BRA `(.L_x_39) ;  /* 0x0000006000588947 */ /* 0x002fea0003800000 */
.L_x_154:
        /* <DEDUP_REMOVED lines=9> */
.L_x_156:
        /* <DEDUP_REMOVED lines=9> */
.L_x_158:
        /* <DEDUP_REMOVED lines=9> */
.L_x_160:
        /* <DEDUP_REMOVED lines=9> */
.L_x_162:
        /* <DEDUP_REMOVED lines=9> */
.L_x_164:
        /* <DEDUP_REMOVED lines=9> */
.L_x_166:
        /* <DEDUP_REMOVED lines=9> */
.L_x_168:
        /* <DEDUP_REMOVED lines=9> */
.L_x_170:
        /* <DEDUP_REMOVED lines=9> */
.L_x_172:
        /* <DEDUP_REMOVED lines=9> */
.L_x_174:
        /* <DEDUP_REMOVED lines=9> */
.L_x_176:
        /* <DEDUP_REMOVED lines=9> */
.L_x_178:
        /* <DEDUP_REMOVED lines=9> */
.L_x_180:
        /* <DEDUP_REMOVED lines=9> */
.L_x_182:
        /* <DEDUP_REMOVED lines=9> */
.L_x_184:
        /* <DEDUP_REMOVED lines=9> */
.L_x_186:
        /* <DEDUP_REMOVED lines=9> */
.L_x_188:
        /* <DEDUP_REMOVED lines=9> */
.L_x_190:
        /* <DEDUP_REMOVED lines=9> */
.L_x_192:
        /* <DEDUP_REMOVED lines=9> */
.L_x_194:
        /* <DEDUP_REMOVED lines=9> */
.L_x_196:
        /* <DEDUP_REMOVED lines=9> */
.L_x_198:
        /* <DEDUP_REMOVED lines=9> */
.L_x_200:
        /* <DEDUP_REMOVED lines=9> */
.L_x_202:
        /* <DEDUP_REMOVED lines=9> */
.L_x_204:
        /* <DEDUP_REMOVED lines=9> */
.L_x_206:
        /* <DEDUP_REMOVED lines=9> */
.L_x_208:
        /* <DEDUP_REMOVED lines=9> */
.L_x_210:
        /* <DEDUP_REMOVED lines=9> */
.L_x_212:
[----:B------:R-:W-:-:S04]  /*3850*/  UIADD3 UR6, UPT, UPT, UR6, 0x1, URZ ;  /* 0x0000000106067890 */ /* 0x000fc8000fffe0ff */
[----:B------:R-:W-:-:S04]  /*3860*/  UISETP.NE.AND UP0, UPT, UR6, 0x21, UPT ;  /* 0x000000210600788c */ /* 0x000fc8000bf05270 */
[----:B------:R-:W-:Y:S02]  /*3870*/  USEL UR5, URZ, 0x1, UP0 ;  /* 0x00000001ff057887 */ /* 0x000fe40008000000 */
[----:B------:R-:W-:-:S04]  /*3880*/  USEL UR6, UR6, URZ, UP0 ;  /* 0x000000ff06067287 */ /* 0x000fc80008000000 */
[----:B------:R-:W-:Y:S01]  /*3890*/  ULEA UR6, UR6, UR4, 0x3 ;  /* 0x0000000406067291 */ /* 0x000fe2000f8e18ff */
[----:B------:R-:W-:-:S04]  /*38a0*/  LOP3.LUT R2, R2, UR5, RZ, 0x3c, !PT ;  /* 0x0000000502027c12 */ /* 0x000fc8000f8e3cff */
[----:B------:R-:W-:Y:S01]  /*38b0*/  SHF.L.U32 R2, R2, 0x1f, RZ ;  /* 0x0000001f02027819 */ /* 0x000fe200000006ff */
[----:B-1--4-:R-:W-:-:S07]  /*38c0*/  IMAD.U32 R0, RZ, RZ, UR6 ;  /* 0x00000006ff007e24 */ /* 0x012fce000f8e00ff */
.L_x_69:
[----:B-1----:R1:W2:Y:S02]  /*38d0*/  SYNCS.PHASECHK.TRANS64.TRYWAIT P0, [R0+URZ], R2 ;  /* 0x00000002000075a7 */ /* 0x0022a400080011ff */
[----:B--2---:R-:W-:Y:S05]  /*38e0*/  @!P0 NANOSLEEP.SYNCS 0x989680 ;  /* 0x009896800000895d */ /* 0x004fea0003900000 */
[----:B------:R-:W2:Y:S02]  /*38f0*/  @!P0 SYNCS.PHASECHK.TRANS64 P0, [R0+URZ], R2 ;  /* 0x00000002000085a7 */ /* 0x000ea400080010ff */
[----:B--2---:R-:W-:Y:S05]  /*3900*/  @P0 EXIT ;  /* 0x000000000000094d */ /* 0x004fea0003800000 */
[----:B------:R-:W-:Y:S05]  /*3910*/  BRA `(.L_x_69) ;  /* 0xfffffffc00ec7947 */ /* 0x000fea000383ffff */
.L_x_18:
[----:B------:R-:W-:-:S04]  /*3920*/  UISETP.NE.AND UP1, UPT, UR37, URZ, UPT ;  /* 0x000000ff2500728c */ /* 0x000fc8000bf25270 */
[----:B------:R-:W-:-:S09]  /*3930*/  UISETP.NE.OR UP1, UPT, UR8, 0x1, UP1 ;  /* 0x000000010800788c */ /* 0x000fd20008f25670 */
[----:B------:R-:W-:Y:S05]  /*3940*/  BRA.U UP1, `(.L_x_70) ;  /* 0x0000000501487547 */ /* 0x000fea000b800000 */
[----:B------:R-:W-:Y:S01]  /*3950*/  ISETP.NE.AND P2, PT, R2, RZ, PT ;  /* 0x000000ff0200720c */ /* 0x000fe20003f45270 */
[----:B------:R-:W-:Y:S01]  /*3960*/  IMAD.MOV.U32 R12, RZ, RZ, 0x1 ;  /* 0x00000001ff0c7424 */ /* 0x000fe200078e00ff */
[----:B------:R-:W-:Y:S02]  /*3970*/  CS2R R10, SRZ ;  /* 0x00000000000a7805 */ /* 0x000fe4000001ff00 */
[----:B------:R-:W-:Y:S01]  /*3980*/  CS2R R8, SRZ ;  /* 0x0000000000087805 */ /* 0x000fe2000001ff00 */
[----:B------:R-:W-:Y:S01]  /*3990*/  UMOV UR4, 0x400 ;  /* 0x0000040000047882 */ /* 0x000fe20000000000 */
[----:B------:R-:W-:Y:S01]  /*39a0*/  UMOV UR6, URZ ;  /* 0x000000ff00067c82 */ /* 0x000fe20008000000 */
[----:B------:R-:W-:-:S12]  /*39b0*/  ULEA UR37, UR37, UR4, 0x18 ;  /* 0x0000000425257291 */ /* 0x000fd8000f8ec0ff */
.L_x_74:
[----:B------:R-:W-:Y:S02]  /*39c0*/  LEA R0, R8, UR37, 0x3 ;  /* 0x0000002508007c11 */ /* 0x000fe4000f8e18ff */
[----:B------:R-:W-:-:S03]  /*39d0*/  SHF.L.U32 R4, R9, 0x1f, RZ ;  /* 0x0000001f09047819 */ /* 0x000fc600000006ff */
[----:B------:R-:W-:Y:S01]  /*39e0*/  VIADD R5, R0, 0x2c0 ;  /* 0x000002c000057836 */ /* 0x000fe20000000000 */
[----:B------:R-:W1:Y:S02]  /*39f0*/  SYNCS.PHASECHK.TRANS64.TRYWAIT P0, [R0+URZ+0x2b0], R4 ;  /* 0x0002b004000075a7 */ /* 0x000e6400080011ff */
[----:B-1----:R-:W-:Y:S05]  /*3a00*/  @!P0 BRA `(.L_x_71) ;  /* 0x0000005800a48947 */ /* 0x002fea0003800000 */
.L_x_213:
[----:B------:R-:W-:Y:S01]  /*3a10*/  ULEA UR5, UR6, UR37, 0x3 ;  /* 0x0000002506057291 */ /* 0x000fe2000f8e18ff */
[----:B-1----:R-:W-:Y:S01]  /*3a20*/  PRMT R0, RZ, 0x654, R5 ;  /* 0x00000654ff007816 */ /* 0x002fe20000000005 */
[----:B------:R-:W-:Y:S01]  /*3a30*/  @!P2 IMAD.MOV.U32 R4, RZ, RZ, 0x10 ;  /* 0x00000010ff04a424 */ /* 0x000fe200078e00ff */
[----:B------:R-:W-:Y:S01]  /*3a40*/  SHF.L.U32 R5, R12, 0x1f, RZ ;  /* 0x0000001f0c057819 */ /* 0x000fe200000006ff */
[----:B------:R-:W-:Y:S01]  /*3a50*/  UIADD3 UR4, UPT, UPT, UR5, 0x250, URZ ;  /* 0x0000025005047890 */ /* 0x000fe2000fffe0ff */
[----:B------:R1:W-:Y:S05]  /*3a60*/  SYNCS.ARRIVE.TRANS64.RED.A1T0 RZ, [R0+URZ], RZ ;  /* 0x000000ff00ff79a7 */ /* 0x0003ea00081004ff */
[----:B------:R-:W-:Y:S01]  /*3a70*/  IMAD.U32 R6, RZ, RZ, UR4 ;  /* 0x00000004ff067e24 */ /* 0x000fe2000f8e00ff */
[----:B------:R-:W2:Y:S04]  /*3a80*/  SYNCS.PHASECHK.TRANS64.TRYWAIT P0, [UR5+0x260], R5 ;  /* 0x00026005ff0075a7 */ /* 0x000ea80008001105 */
[----:B------:R-:W-:Y:S01]  /*3a90*/  PRMT R6, R2, 0x654, R6 ;  /* 0x0000065402067816 */ /* 0x000fe20000000006 */
[----:B-12---:R-:W-:Y:S06]  /*3aa0*/  @!P0 BRA `(.L_x_72) ;  /* 0x0000005800908947 */ /* 0x006fec0003800000 */
.L_x_215:
[----:B------:R-:W-:Y:S01]  /*3ab0*/  ULEA UR4, UR6, UR37, 0x4 ;  /* 0x0000002506047291 */ /* 0x000fe2000f8e20ff */
[----:B------:R-:W-:Y:S01]  /*3ac0*/  SEL R3, R6, R3, !P2 ;  /* 0x0000000306037207 */ /* 0x000fe20005000000 */
[----:B------:R-:W-:Y:S01]  /*3ad0*/  UIADD3 UR5, UPT, UPT, UR5, 0x250, URZ ;  /* 0x0000025005057890 */ /* 0x000fe2000fffe0ff */
[----:B-1----:R-:W-:Y:S01]  /*3ae0*/  LEA R0, R11, UR37, 0x3 ;  /* 0x000000250b007c11 */ /* 0x002fe2000f8e18ff */
[----:B------:R-:W-:Y:S01]  /*3af0*/  UIADD3 UR4, UPT, UPT, UR4, 0x2e0, URZ ;  /* 0x000002e004047890 */ /* 0x000fe2000fffe0ff */
[----:B------:R1:W-:Y:S01]  /*3b00*/  @!P2 SYNCS.ARRIVE.TRANS64.RED RZ, [R3+URZ], R4 ;  /* 0x0000000403ffa9a7 */ /* 0x0003e200080004ff */
[----:B------:R-:W-:Y:S01]  /*3b10*/  UIADD3 UR6, UPT, UPT, UR6, 0x1, URZ ;  /* 0x0000000106067890 */ /* 0x000fe2000fffe0ff */
[----:B------:R-:W-:-:S03]  /*3b20*/  VIADD R8, R8, 0x1 ;  /* 0x0000000108087836 */ /* 0x000fc60000000000 */
[----:B------:R-:W-:Y:S02]  /*3b30*/  UISETP.NE.AND UP0, UPT, UR6, 0x2, UPT ;  /* 0x000000020600788c */ /* 0x000fe4000bf05270 */
[----:B------:R-:W-:Y:S01]  /*3b40*/  ISETP.NE.AND P0, PT, R8, 0x2, PT ;  /* 0x000000020800780c */ /* 0x000fe20003f05270 */
[----:B------:R-:W-:Y:S06]  /*3b50*/  UGETNEXTWORKID.BROADCAST [UR4], [UR5] ;  /* 0x00000000040073ca */ /* 0x000fec0008000100 */
[----:B------:R-:W-:Y:S02]  /*3b60*/  USEL UR4, URZ, 0x1, UP0 ;  /* 0x00000001ff047887 */ /* 0x000fe40008000000 */
[----:B------:R-:W-:-:S04]  /*3b70*/  USEL UR6, UR6, URZ, UP0 ;  /* 0x000000ff06067287 */ /* 0x000fc80008000000 */
[----:B------:R-:W-:Y:S02]  /*3b80*/  LOP3.LUT R12, R12, UR4, RZ, 0x3c, !PT ;  /* 0x000000040c0c7c12 */ /* 0x000fe4000f8e3cff */
[----:B-1----:R-:W-:-:S04]  /*3b90*/  SHF.L.U32 R4, R10, 0x1f, RZ ;  /* 0x0000001f0a047819 */ /* 0x002fc800000006ff */
[----:B------:R-:W1:Y:S02]  /*3ba0*/  SYNCS.PHASECHK.TRANS64.TRYWAIT P1, [R0+URZ+0x250], R4 ;  /* 0x00025004000075a7 */ /* 0x000e6400080211ff */
[----:B-1----:R-:W-:Y:S05]  /*3bb0*/  @!P1 BRA `(.L_x_73) ;  /* 0x0000005800649947 */ /* 0x002fea0003800000 */
.L_x_216:
[C---:B-1----:R-:W-:Y:S01]  /*3bc0*/  LEA R4, R11.reuse, UR37, 0x4 ;  /* 0x000000250b047c11 */ /* 0x042fe2000f8e20ff */
[----:B------:R-:W-:Y:S01]  /*3bd0*/  VIADD R0, R0, 0x260 ;  /* 0x0000026000007836 */ /* 0x000fe20000000000 */
[----:B------:R-:W-:Y:S01]  /*3be0*/  SEL R8, R8, RZ, P0 ;  /* 0x000000ff08087207 */ /* 0x000fe20000000000 */
[----:B------:R-:W-:-:S03]  /*3bf0*/  VIADD R11, R11, 0x1 ;  /* 0x000000010b0b7836 */ /* 0x000fc60000000000 */
[----:B------:R-:W1:Y:S01]  /*3c00*/  LDS.128 R4, [R4+0x2e0] ;  /* 0x0002e00004047984 */ /* 0x000e620000000c00 */
[----:B------:R-:W-:Y:S02]  /*3c10*/  PRMT R0, RZ, 0x654, R0 ;  /* 0x00000654ff007816 */ /* 0x000fe40000000000 */
[C---:B------:R-:W-:Y:S01]  /*3c20*/  ISETP.NE.AND P1, PT, R11.reuse, 0x2, PT ;  /* 0x000000020b00780c */ /* 0x040fe20003f25270 */
[----:B------:R-:W-:Y:S01]  /*3c30*/  @!PT LDS RZ, [RZ] ;  /* 0x00000000fffff984 */ /* 0x000fe20000000800 */
[----:B------:R-:W-:Y:S01]  /*3c40*/  @!PT LDS RZ, [RZ] ;  /* 0x00000000fffff984 */ /* 0x000fe20000000800 */
[----:B------:R-:W-:Y:S01]  /*3c50*/  @!PT LDS RZ, [RZ] ;  /* 0x00000000fffff984 */ /* 0x000fe20000000800 */
[----:B------:R-:W-:Y:S01]  /*3c60*/  @!PT LDS RZ, [RZ] ;  /* 0x00000000fffff984 */ /* 0x000fe20000000800 */
[----:B------:R2:W-:Y:S06]  /*3c70*/  MEMBAR.ALL.CTA ;  /* 0x0000000000007992 */ /* 0x0005ec0000008000 */
[----:B--2---:R-:W2:Y:S01]  /*3c80*/  FENCE.VIEW.ASYNC.S ;  /* 0x00000000000073c6 */ /* 0x004ea20000000000 */
[----:B------:R-:W-:Y:S01]  /*3c90*/  SEL R11, R11, RZ, P1 ;  /* 0x000000ff0b0b7207 */ /* 0x000fe20000800000 */
[----:B--2---:R2:W-:Y:S01]  /*3ca0*/  SYNCS.ARRIVE.TRANS64.RED.A1T0 RZ, [R0+URZ], RZ ;  /* 0x000000ff00ff79a7 */ /* 0x0045e200081004ff */
[----:B-1----:R-:W-:-:S02]  /*3cb0*/  LOP3.LUT P3, RZ, R6, 0x1, RZ, 0xc0, !PT ;  /* 0x0000000106ff7812 */ /* 0x002fc4000786c0ff */
[----:B------:R-:W-:-:S04]  /*3cc0*/  SEL R4, RZ, 0x1, P1 ;  /* 0x00000001ff047807 */ /* 0x000fc80000800000 */
[----:B------:R-:W-:Y:S02]  /*3cd0*/  LOP3.LUT R10, R10, R4, RZ, 0x3c, !PT ;  /* 0x000000040a0a7212 */ /* 0x000fe400078e3cff */
[----:B--2---:R-:W-:-:S04]  /*3ce0*/  SEL R0, RZ, 0x1, P0 ;  /* 0x00000001ff007807 */ /* 0x004fc80000000000 */
[----:B------:R-:W-:Y:S01]  /*3cf0*/  LOP3.LUT R9, R9, R0, RZ, 0x3c, !PT ;  /* 0x0000000009097212 */ /* 0x000fe200078e3cff */
[----:B------:R-:W-:Y:S06]  /*3d00*/  @P3 BRA `(.L_x_74) ;  /* 0xfffffffc002c3947 */ /* 0x000fec000383ffff */
[----:B------:R-:W-:Y:S01]  /*3d10*/  ULEA UR5, UR6, UR37, 0x3 ;  /* 0x0000002506057291 */ /* 0x000fe2000f8e18ff */
[----:B------:R-:W-:-:S08]  /*3d20*/  SHF.L.U32 R2, R12, 0x1f, RZ ;  /* 0x0000001f0c027819 */ /* 0x000fd000000006ff */
[----:B------:R-:W1:Y:S02]  /*3d30*/  SYNCS.PHASECHK.TRANS64 P0, [UR5+0x260], R2 ;  /* 0x00026002ff0075a7 */ /* 0x000e640008001005 */
[----:B-1----:R-:W-:Y:S05]  /*3d40*/  @P0 BRA `(.L_x_75) ;  /* 0x0000000000080947 */ /* 0x002fea0003800000 */
[----:B------:R-:W1:Y:S02]  /*3d50*/  SYNCS.PHASECHK.TRANS64.TRYWAIT P0, [UR5+0x260], R2 ;  /* 0x00026002ff0075a7 */ /* 0x000e640008001105 */
[----:B-1----:R-:W-:Y:S05]  /*3d60*/  @!P0 BRA `(.L_x_76) ;  /* 0x00000058000c8947 */ /* 0x002fea0003800000 */
.L_x_75:
[----:B------:R-:W-:-:S04]  /*3d70*/  UIADD3 UR4, UPT, UPT, UR6, 0x1, URZ ;  /* 0x0000000106047890 */ /* 0x000fc8000fffe0ff */
[----:B------:R-:W-:-:S04]  /*3d80*/  UISETP.NE.AND UP0, UPT, UR4, 0x2, UPT ;  /* 0x000000020400788c */ /* 0x000fc8000bf05270 */
[----:B------:R-:W-:Y:S02]  /*3d90*/  USEL UR7, URZ, 0x1, UP0 ;  /* 0x00000001ff077887 */ /* 0x000fe40008000000 */
[----:B------:R-:W-:-:S04]  /*3da0*/  USEL UR4, UR4, URZ, UP0 ;  /* 0x000000ff04047287 */ /* 0x000fc80008000000 */
[----:B------:R-:W-:Y:S01]  /*3db0*/  ULEA UR4, UR4, UR37, 0x3 ;  /* 0x0000002504047291 */ /* 0x000fe2000f8e18ff */
[----:B-1----:R-:W-:-:S04]  /*3dc0*/  LOP3.LUT R2, R12, UR7, RZ, 0x3c, !PT ;  /* 0x000000070c027c12 */ /* 0x002fc8000f8e3cff */
[----:B------:R-:W-:-:S04]  /*3dd0*/  SHF.L.U32 R0, R2, 0x1f, RZ ;  /* 0x0000001f02007819 */ /* 0x000fc800000006ff */
[----:B------:R-:W1:Y:S02]  /*3de0*/  SYNCS.PHASECHK.TRANS64 P0, [UR4+0x260], R0 ;  /* 0x00026000ff0075a7 */ /* 0x000e640008001004 */
[----:B-1----:R-:W-:Y:S05]  /*3df0*/  @P0 EXIT ;  /* 0x000000000000094d */ /* 0x002fea0003800000 */
[----:B------:R-:W-:Y:S02]  /*3e00*/  SHF.L.U32 R2, R2, 0x1f, RZ ;  /* 0x0000001f02027819 */ /* 0x000fe400000006ff */
[----:B------:R-:W-:-:S07]  /*3e10*/  MOV R0, UR4 ;  /* 0x0000000400007c02 */ /* 0x000fce0008000f00 */
.L_x_77:
[----:B-1----:R1:W2:Y:S02]  /*3e20*/  SYNCS.PHASECHK.TRANS64.TRYWAIT P0, [R0+URZ+0x260], R2 ;  /* 0x00026002000075a7 */ /* 0x0022a400080011ff */
[----:B--2---:R-:W-:Y:S05]  /*3e30*/  @!P0 NANOSLEEP.SYNCS 0x989680 ;  /* 0x009896800000895d */ /* 0x004fea0003900000 */
[----:B------:R-:W2:Y:S02]  /*3e40*/  @!P0 SYNCS.PHASECHK.TRANS64 P0, [R0+URZ+0x260], R2 ;  /* 0x00026002000085a7 */ /* 0x000ea400080010ff */
[----:B--2---:R-:W-:Y:S05]  /*3e50*/  @P0 EXIT ;  /* 0x000000000000094d */ /* 0x004fea0003800000 */
[----:B------:R-:W-:Y:S05]  /*3e60*/  BRA `(.L_x_77) ;  /* 0xfffffffc00ec7947 */ /* 0x000fea000383ffff */
.L_x_70:
[----:B------:R-:W-:-:S09]  /*3e70*/  UISETP.NE.AND UP1, UPT, UR8, URZ, UPT ;  /* 0x000000ff0800728c */ /* 0x000fd2000bf25270 */
[----:B------:R-:W-:Y:S05]  /*3e80*/  BRA.U UP1, `(.L_x_78) ;  /* 0x0000000d01607547 */ /* 0x000fea000b800000 */
[----:B------:R-:W-:Y:S01]  /*3e90*/  UMOV UR4, 0x40 ;  /* 0x0000004000047882 */ /* 0x000fe20000000000 */
[----:B------:R-:W-:Y:S01]  /*3ea0*/  NOP ;  /* 0x0000000000007918 */ /* 0x000fe20000000000 */
[----:B------:R-:W-:Y:S01]  /*3eb0*/  ULEA UR4, UR37, UR4, 0x18 ;  /* 0x0000000425047291 */ /* 0x000fe2000f8ec0ff */
[----:B------:R-:W-:Y:S02]  /*3ec0*/  UMOV UR5, 0x400 ;  /* 0x0000040000057882 */ /* 0x000fe40000000000 */
[----:B------:R-:W-:-:S06]  /*3ed0*/  ULEA UR37, UR37, UR5, 0x18 ;  /* 0x0000000525257291 */ /* 0x000fcc000f8ec0ff */
[----:B------:R-:W1:Y:S02]  /*3ee0*/  LDS.U8 R0, [UR4+0x1c] ;  /* 0x00001c04ff007984 */ /* 0x000e640008000000 */
[----:B-1----:R-:W-:-:S13]  /*3ef0*/  ISETP.NE.AND P0, PT, R0, RZ, PT ;  /* 0x000000ff0000720c */ /* 0x002fda0003f05270 */
[----:B------:R-:W-:Y:S05]  /*3f00*/  @P0 BRA `(.L_x_79) ;  /* 0x0000000000580947 */ /* 0x000fea0003800000 */
[----:B------:R-:W-:-:S13]  /*3f10*/  ELECT P0, URZ, PT ;  /* 0x0000000000ff782f */ /* 0x000fda0003800000 */
[----:B------:R-:W-:Y:S05]  /*3f20*/  @!P0 BRA `(.L_x_80) ;  /* 0x0000000000608947 */ /* 0x000fea0003800000 */
[----:B------:R-:W-:Y:S01]  /*3f30*/  UMOV UR5, 0x10 ;  /* 0x0000001000057882 */ /* 0x000fe20000000000 */
[----:B------:R-:W-:Y:S01]  /*3f40*/  HFMA2 R0, -RZ, RZ, 0, 5.9604644775390625e-08 ;  /* 0x00000001ff007431 */ /* 0x000fe200000001ff */
[----:B------:R-:W-:-:S03]  /*3f50*/  MOV R2, 0xffff ;  /* 0x0000ffff00027802 */ /* 0x000fc60000000f00 */
[----:B------:R-:W-:Y:S04]  /*3f60*/  DEPBAR.LE SB1, 0x36 ;  /* 0x00009d800000791a */ /* 0x000fe80000000000 */
[----:B------:R-:W1:Y:S02]  /*3f70*/  UTCATOMSWS.FIND_AND_SET.ALIGN UP0, UR5, UR5 ;  /* 0x00000005000575e3 */ /* 0x000e640008000800 */
[----:B-1----:R-:W-:Y:S01]  /*3f80*/  MOV R3, UR5 ;  /* 0x0000000500037c02 */ /* 0x002fe20008000f00 */
[----:B------:R-:W-:Y:S06]  /*3f90*/  BRA.U UP0, `(.L_x_81) ;  /* 0x0000000100187547 */ /* 0x000fec000b800000 */
.L_x_82:
[----:B------:R-:W-:Y:S05]  /*3fa0*/  NANOSLEEP 0x64 ;  /* 0x000000640000795d */ /* 0x000fea0003800000 */
[----:B------:R-:W-:-:S05]  /*3fb0*/  UMOV UR5, 0x10 ;  /* 0x0000001000057882 */ /* 0x000fca0000000000 */
[----:B------:R-:W-:Y:S04]  /*3fc0*/  DEPBAR.LE SB1, 0x36 ;  /* 0x00009d800000791a */ /* 0x000fe80000000000 */
[----:B------:R-:W1:Y:S02]  /*3fd0*/  UTCATOMSWS.FIND_AND_SET.ALIGN UP0, UR5, UR5 ;  /* 0x00000005000575e3 */ /* 0x000e640008000800 */
[----:B-1----:R-:W-:Y:S01]  /*3fe0*/  MOV R3, UR5 ;  /* 0x0000000500037c02 */ /* 0x002fe20008000f00 */
[----:B------:R-:W-:Y:S05]  /*3ff0*/  BRA.U !UP0, `(.L_x_82) ;  /* 0xfffffffd08e87547 */ /* 0x000fea000b83ffff */
.L_x_81:
[-C--:B------:R-:W-:Y:S02]  /*4000*/  SHF.L.U32 R2, R2, R3.reuse, RZ ;  /* 0x0000000302027219 */ /* 0x080fe400000006ff */
[----:B------:R-:W-:Y:S01]  /*4010*/  SHF.L.U32 R0, R0, R3, RZ ;  /* 0x0000000300007219 */ /* 0x000fe200000006ff */
[----:B------:R-:W-:Y:S02]  /*4020*/  IMAD.SHL.U32 R3, R3, 0x20, RZ ;  /* 0x0000002003037824 */ /* 0x000fe400078e00ff */
[----:B------:R1:W-:Y:S04]  /*4030*/  ATOMS.OR RZ, [UR4+0x14], R2 ;  /* 0x00001402ffff798c */ /* 0x0003e8000b000004 */
[----:B------:R1:W-:Y:S04]  /*4040*/  ATOMS.OR RZ, [UR4+0x18], R0 ;  /* 0x00001800ffff798c */ /* 0x0003e8000b000004 */
[----:B------:R1:W-:Y:S01]  /*4050*/  STS [UR37+0x300], R3 ;  /* 0x00030003ff007988 */ /* 0x0003e20008000825 */
[----:B------:R-:W-:Y:S05]  /*4060*/  BRA `(.L_x_80) ;  /* 0x0000000000107947 */ /* 0x000fea0003800000 */
.L_x_79:
[----:B------:R-:W-:Y:S02]  /*4070*/  MOV R0, 0xffffffff ;  /* 0xffffffff00007802 */ /* 0x000fe40000000f00 */
[----:B------:R-:W-:-:S03]  /*4080*/  MOV R2, 0x40b0 ;  /* 0x000040b000027802 */ /* 0x000fc60000000f00 */
[----:B------:R1:W-:Y:S04]  /*4090*/  STS [UR37+0x300], R0 ;  /* 0x00030000ff007988 */ /* 0x0003e80008000825 */
[----:B-1-3-5:R-:W-:Y:S05]  /*40a0*/  CALL.REL.NOINC `($__internal_1_$__cuda_sm10x_tcgen05_guardrail_trap_phase_invalid_during_alloc) ;  /* 0x0000005800e07944 */ /* 0x02afea0003c00000 */
.L_x_80:
[----:B------:R-:W-:Y:S05]  /*40b0*/  WARPSYNC.ALL ;  /* 0x0000000000007948 */ /* 0x000fea0003800000 */
[----:B------:R-:W2:Y:S01]  /*40c0*/  S2UR UR6, SR_CgaCtaId ;  /* 0x00000000000679c3 */ /* 0x000ea20000008800 */
[----:B------:R-:W-:Y:S01]  /*40d0*/  UMOV UR4, 0x400 ;  /* 0x0000040000047882 */ /* 0x000fe20000000000 */
[----:B------:R-:W-:-:S06]  /*40e0*/  NOP ;  /* 0x0000000000007918 */ /* 0x000fcc0000000000 */
[----:B------:R-:W-:Y:S06]  /*40f0*/  BAR.ARV 0x6, 0xa0 ;  /* 0x0182800000007b1d */ /* 0x000fec0000002000 */
[----:B------:R-:W4:Y:S01]  /*4100*/  LDCU UR7, c[0x0][0x38c] ;  /* 0x00007180ff0777ac */ /* 0x000f220008000800 */
[----:B------:R-:W-:Y:S01]  /*4110*/  IMAD.MOV.U32 R11, RZ, RZ, 0x1 ;  /* 0x00000001ff0b7424 */ /* 0x000fe200078e00ff */
[----:B------:R-:W-:Y:S01]  /*4120*/  CS2R R8, SRZ ;  /* 0x0000000000087805 */ /* 0x000fe2000001ff00 */
[----:B------:R-:W-:Y:S01]  /*4130*/  IMAD.MOV.U32 R10, RZ, RZ, RZ ;  /* 0x000000ffff0a7224 */ /* 0x000fe200078e00ff */
[----:B------:R-:W-:Y:S01]  /*4140*/  UMOV UR18, URZ ;  /* 0x000000ff00127c82 */ /* 0x000fe20008000000 */
[----:B------:R-:W-:Y:S01]  /*4150*/  UMOV UR17, URZ ;  /* 0x000000ff00117c82 */ /* 0x000fe20008000000 */
[----:B------:R-:W-:Y:S01]  /*4160*/  UMOV UR20, 0x0 ;  /* 0x0000000000147882 */ /* 0x000fe20000000000 */
[----:B------:R-:W-:Y:S01]  /*4170*/  UMOV UR21, 0x8100010 ;  /* 0x0810001000157882 */ /* 0x000fe20000000000 */
[----:B--2---:R-:W-:Y:S01]  /*4180*/  ULEA UR6, UR6, UR4, 0x18 ;  /* 0x0000000406067291 */ /* 0x004fe2000f8ec0ff */
[----:B------:R-:W2:Y:S03]  /*4190*/  LDCU UR4, c[0x0][0x38c] ;  /* 0x00007180ff0477ac */ /* 0x000ea60008000800 */
[----:B------:R-:W-:-:S02]  /*41a0*/  UIADD3 UR11, UPT, UPT, UR6, 0x6600, URZ ;  /* 0x00006600060b7890 */ /* 0x000fc4000fffe0ff */
[----:B----4-:R-:W-:-:S03]  /*41b0*/  UIADD3 UR7, UPT, UPT, UR7, 0xf, URZ ;  /* 0x0000000f07077890 */ /* 0x010fc6000fffe0ff */
[----:B-1----:R-:W1:Y:S01]  /*41c0*/  LDS R0, [UR6+0x300] ;  /* 0x00030006ff007984 */ /* 0x002e620008000800 */
[----:B------:R-:W-:Y:S02]  /*41d0*/  UIADD3 UR12, UPT, UPT, UR6, 0x27600, URZ ;  /* 0x00027600060c7890 */ /* 0x000fe4000fffe0ff */
[----:B------:R-:W-:Y:S02]  /*41e0*/  USHF.R.S32.HI UR5, URZ, 0x1f, UR7 ;  /* 0x0000001fff057899 */ /* 0x000fe40008011407 */
[----:B------:R-:W-:Y:S02]  /*41f0*/  USHF.R.U32.HI UR11, URZ, 0x4, UR11 ;  /* 0x00000004ff0b7899 */ /* 0x000fe4000801160b */
[----:B------:R-:W-:Y:S02]  /*4200*/  ULEA.HI UR5, UR5, UR7, URZ, 0x4 ;  /* 0x0000000705057291 */ /* 0x000fe4000f8f20ff */
[----:B------:R-:W-:Y:S02]  /*4210*/  USHF.R.U32.HI UR12, URZ, 0x4, UR12 ;  /* 0x00000004ff0c7899 */ /* 0x000fe4000801160c */
[----:B------:R-:W-:-:S02]  /*4220*/  USHF.R.S32.HI UR5, URZ, 0x4, UR5 ;  /* 0x00000004ff057899 */ /* 0x000fc40008011405 */
[----:B------:R-:W-:Y:S02]  /*4230*/  ULOP3.LUT UR11, UR11, 0x3fff, URZ, 0xc0, !UPT ;  /* 0x00003fff0b0b7892 */ /* 0x000fe4000f8ec0ff */
[----:B------:R-:W-:Y:S02]  /*4240*/  UISETP.LT.AND UP0, UPT, UR5, 0x1, UPT ;  /* 0x000000010500788c */ /* 0x000fe4000bf01270 */
[----:B------:R-:W-:Y:S02]  /*4250*/  ULOP3.LUT UR12, UR12, 0x3fff, URZ, 0xc0, !UPT ;  /* 0x00003fff0c0c7892 */ /* 0x000fe4000f8ec0ff */
[----:B------:R-:W-:Y:S02]  /*4260*/  USEL UR10, UR5, 0x1, !UP0 ;  /* 0x00000001050a7887 */ /* 0x000fe4000c000000 */
[----:B------:R-:W-:Y:S02]  /*4270*/  ULOP3.LUT UR11, UR11, 0x10000, URZ, 0xfc, !UPT ;  /* 0x000100000b0b7892 */ /* 0x000fe4000f8efcff */
[----:B------:R-:W-:-:S02]  /*4280*/  ULOP3.LUT UR12, UR12, 0x10000, URZ, 0xfc, !UPT ;  /* 0x000100000c0c7892 */ /* 0x000fc4000f8efcff */
[----:B------:R-:W-:Y:S02]  /*4290*/  UIADD3 UR10, UPT, UPT, -UR10, URZ, URZ ;  /* 0x000000ff0a0a7290 */ /* 0x000fe4000fffe1ff */
[----:B--2---:R-:W-:Y:S01]  /*42a0*/  UISETP.GE.AND UP3, UPT, UR4, 0x1, UPT ;  /* 0x000000010400788c */ /* 0x004fe2000bf66270 */
[----:B-1----:R-:W-:-:S15]  /*42b0*/  R2UR UR19, R0 ;  /* 0x00000000001372ca */ /* 0x002fde00000e0000 */
.L_x_89:
[----:B------:R-:W-:Y:S02]  /*42c0*/  LEA R0, R10, UR6, 0x3 ;  /* 0x000000060a007c11 */ /* 0x000fe4000f8e18ff */
[----:B------:R-:W-:Y:S02]  /*42d0*/  SHF.L.U32 R2, R9, 0x1f, RZ ;  /* 0x0000001f09027819 */ /* 0x000fe400000006ff */
[----:B------:R-:W-:Y:S01]  /*42e0*/  PLOP3.LUT P0, PT, PT, PT, UP3, 0x80, 0x8 ;  /* 0x000000000008781c */ /* 0x000fe20003f0f038 */
[----:B------:R-:W-:Y:S01]  /*42f0*/  VIADD R3, R0, 0x260 ;  /* 0x0000026000037836 */ /* 0x000fe20000000000 */
[----:B-1----:R-:W1:Y:S02]  /*4300*/  SYNCS.PHASECHK.TRANS64.TRYWAIT P1, [R0+URZ+0x250], R2 ;  /* 0x00025002000075a7 */ /* 0x002e6400080211ff */
[----:B-1--4-:R-:W-:Y:S09]  /*4310*/  @!P1 BRA `(.L_x_83) ;  /* 0x0000005000b89947 */ /* 0x012ff20003800000 */
.L_x_218:
[----:B------:R-:W-:Y:S01]  /*4320*/  LEA R4, R10, UR6, 0x4 ;  /* 0x000000060a047c11 */ /* 0x000fe2000f8e20ff */
[----:B------:R-:W-:Y:S01]  /*4330*/  @UP3 ULEA UR4, UR17, UR6, 0x3 ;  /* 0x0000000611043291 */ /* 0x000fe2000f8e18ff */
[----:B------:R-:W-:Y:S01]  /*4340*/  PLOP3.LUT P2, PT, PT, PT, PT, 0x80, 0x8 ;  /* 0x000000000008781c */ /* 0x000fe20003f4f070 */
[----:B------:R-:W-:Y:S01]  /*4350*/  ULEA UR9, UR18, UR6, 0x3 ;  /* 0x0000000612097291 */ /* 0x000fe2000f8e18ff */
[----:B------:R-:W-:Y:S02]  /*4360*/  PRMT R3, RZ, 0x654, R3 ;  /* 0x00000654ff037816 */ /* 0x000fe40000000003 */
[----:B------:R-:W2:Y:S01]  /*4370*/  LDS.128 R4, [R4+0x2e0] ;  /* 0x0002e00004047984 */ /* 0x000ea20000000c00 */
[----:B-1----:R-:W-:Y:S02]  /*4380*/  @P0 SHF.L.U32 R2, R8, 0x1f, RZ ;  /* 0x0000001f08020819 */ /* 0x002fe400000006ff */
[----:B------:R-:W-:Y:S01]  /*4390*/  SHF.L.U32 R0, R11, 0x1f, RZ ;  /* 0x0000001f0b007819 */ /* 0x000fe200000006ff */
[----:B------:R-:W-:Y:S01]  /*43a0*/  @!PT LDS RZ, [RZ] ;  /* 0x00000000fffff984 */ /* 0x000fe20000000800 */
[----:B------:R-:W-:Y:S01]  /*43b0*/  @!PT LDS RZ, [RZ] ;  /* 0x00000000fffff984 */ /* 0x000fe20000000800 */
[----:B------:R-:W-:Y:S01]  /*43c0*/  @!PT LDS RZ, [RZ] ;  /* 0x00000000fffff984 */ /* 0x000fe20000000800 */
[----:B------:R-:W-:Y:S01]  /*43d0*/  @!PT LDS RZ, [RZ] ;  /* 0x00000000fffff984 */ /* 0x000fe20000000800 */
[----:B------:R1:W-:Y:S06]  /*43e0*/  MEMBAR.ALL.CTA ;  /* 0x0000000000007992 */ /* 0x0003ec0000008000 */
[----:B-1----:R-:W1:Y:S02]  /*43f0*/  FENCE.VIEW.ASYNC.S ;  /* 0x00000000000073c6 */ /* 0x002e640000000000 */
[----:B-1----:R1:W-:Y:S01]  /*4400*/  SYNCS.ARRIVE.TRANS64.RED.A1T0 RZ, [R3+URZ], RZ ;  /* 0x000000ff03ff79a7 */ /* 0x0023e200081004ff */
[----:B------:R1:W4:Y:S01]  /*4410*/  @P0 SYNCS.PHASECHK.TRANS64.TRYWAIT P2, [UR4], R2 ;  /* 0x00000002ff0005a7 */ /* 0x0003220008041104 */
[----:B--2---:R-:W-:Y:S01]  /*4420*/  LOP3.LUT P1, RZ, R6, 0x1, RZ, 0xc0, !PT ;  /* 0x0000000106ff7812 */ /* 0x004fe2000782c0ff */
[----:B------:R-:W2:Y:S02]  /*4430*/  SYNCS.PHASECHK.TRANS64.TRYWAIT P0, [UR9+0x290], R0 ;  /* 0x00029000ff0075a7 */ /* 0x000ea40008001109 */
[----:B-12-4-:R-:W-:Y:S10]  /*4440*/  @!P0 BRA `(.L_x_84) ;  /* 0x0000005000808947 */ /* 0x016ff40003800000 */
.L_x_220:
[----:B------:R-:W-:Y:S01]  /*4450*/  IADD3 R10, PT, PT, R10, 0x1, RZ ;  /* 0x000000010a0a7810 */ /* 0x000fe20007ffe0ff */
[----:B------:R-:W-:Y:S06]  /*4460*/  BRA.U !UP3, `(.L_x_85) ;  /* 0x000000010b887547 */ /* 0x000fec000b800000 */
[----:B------:R-:W-:Y:S02]  /*4470*/  ULEA UR8, UR18, UR19, 0x6 ;  /* 0x0000001312087291 */ /* 0x000fe4000f8e30ff */
[----:B------:R-:W-:Y:S01]  /*4480*/  UPLOP3.LUT UP4, UPT, UPT, UPT, UPT, 0x40, 0x4 ;  /* 0x000000000004789c */ /* 0x000fe20003f8e870 */
[----:B------:R-:W-:Y:S01]  /*4490*/  UMOV UR16, UR10 ;  /* 0x0000000a00107c82 */ /* 0x000fe20008000000 */
[----:B------:R-:W-:Y:S01]  /*44a0*/  UMOV UR15, UR5 ;  /* 0x00000005000f7c82 */ /* 0x000fe20008000000 */
[----:B------:R-:W-:-:S08]  /*44b0*/  UMOV UR14, UR17 ;  /* 0x00000011000e7c82 */ /* 0x000fd00008000000 */
.L_x_88:
[----:B------:R-:W-:Y:S02]  /*44c0*/  UIADD3 UR16, UPT, UPT, UR16, 0x1, URZ ;  /* 0x0000000110107890 */ /* 0x000fe4000fffe0ff */
[----:B--2---:R-:W-:Y:S02]  /*44d0*/  ULEA UR7, UR14, UR6, 0x3 ;  /* 0x000000060e077291 */ /* 0x004fe4000f8e18ff */
[----:B------:R-:W-:Y:S01]  /*44e0*/  UISETP.NE.AND UP0, UPT, UR16, URZ, UPT ;  /* 0x000000ff1000728c */ /* 0x000fe2000bf05270 */
[----:B----4-:R-:W-:Y:S10]  /*44f0*/  @P2 BRA `(.L_x_86) ;  /* 0x00000000000c2947 */ /* 0x010ff40003800000 */
[----:B-1----:R-:W-:Y:S04]  /*4500*/  SHF.L.U32 R2, R8, 0x1f, RZ ;  /* 0x0000001f08027819 */ /* 0x002fe800000006ff */
[----:B------:R-:W1:Y:S02]  /*4510*/  SYNCS.PHASECHK.TRANS64.TRYWAIT P0, [UR7], R2 ;  /* 0x00000002ff0075a7 */ /* 0x000e640008001107 */
[----:B-1----:R-:W-:Y:S05]  /*4520*/  @!P0 BRA `(.L_x_87) ;  /* 0x0000005000608947 */ /* 0x002fea0003800000 */
.L_x_86:
[----:B------:R-:W-:Y:S01]  /*4530*/  UISETP.NE.AND UP1, UPT, UR15, 0x1, UPT ;  /* 0x000000010f00788c */ /* 0x000fe2000bf25270 */
[----:B------:R-:W-:Y:S01]  /*4540*/  PLOP3.LUT P2, PT, PT, PT, PT, 0x80, 0x8 ;  /* 0x000000000008781c */ /* 0x000fe20003f4f070 */
[----:B------:R-:W-:Y:S02]  /*4550*/  UIADD3 UR17, UPT, UPT, UR14, 0x1, URZ ;  /* 0x000000010e117890 */ /* 0x000fe4000fffe0ff */
[----:B------:R-:W-:Y:S02]  /*4560*/  ULEA UR22, UR14, UR12, 0x7 ;  /* 0x0000000c0e167291 */ /* 0x000fe4000f8e38ff */
[----:B------:R-:W-:Y:S01]  /*4570*/  UISETP.NE.AND UP2, UPT, UR17, 0x21, UPT ;  /* 0x000000211100788c */ /* 0x000fe2000bf45270 */
[----:B------:R-:W-:Y:S01]  /*4580*/  PLOP3.LUT P0, PT, PT, PT, UP1, 0x80, 0x8 ;  /* 0x000000000008781c */ /* 0x000fe20003f0f018 */
[----:B------:R-:W-:Y:S02]  /*4590*/  ULEA UR24, UR14, UR11, 0x8 ;  /* 0x0000000b0e187291 */ /* 0x000fe4000f8e40ff */
[----:B------:R-:W-:Y:S02]  /*45a0*/  USEL UR13, URZ, 0x1, UP2 ;  /* 0x00000001ff0d7887 */ /* 0x000fe40009000000 */
[----:B------:R-:W-:Y:S02]  /*45b0*/  USEL UR17, UR17, URZ, UP2 ;  /* 0x000000ff11117287 */ /* 0x000fe40009000000 */
[----:B------:R-:W-:Y:S02]  /*45c0*/  UIADD3 UR7, UPT, UPT, UR7, 0x108, URZ ;  /* 0x0000010807077890 */ /* 0x000fe4000fffe0ff */
[----:B------:R-:W-:Y:S01]  /*45d0*/  @UP1 ULEA UR4, UR17, UR6, 0x3 ;  /* 0x0000000611041291 */ /* 0x000fe2000f8e18ff */
[----:B------:R-:W-:Y:S01]  /*45e0*/  LOP3.LUT R8, R8, UR13, RZ, 0x3c, !PT ;  /* 0x0000000d08087c12 */ /* 0x000fe2000f8e3cff */
[----:B------:R-:W-:Y:S01]  /*45f0*/  UMOV UR23, 0xc0004010 ;  /* 0xc000401000177882 */ /* 0x000fe20000000000 */
[----:B------:R-:W-:Y:S01]  /*4600*/  UMOV UR25, 0xc0004010 ;  /* 0xc000401000197882 */ /* 0x000fe20000000000 */
[----:B------:R-:W-:Y:S01]  /*4610*/  UIADD3 UR15, UPT, UPT, UR15, -0x1, URZ ;  /* 0xffffffff0f0f7890 */ /* 0x000fe2000fffe0ff */
[----:B-1----:R-:W-:Y:S01]  /*4620*/  @P0 SHF.L.U32 R0, R8, 0x1f, RZ ;  /* 0x0000001f08000819 */ /* 0x002fe200000006ff */
[----:B------:R-:W-:Y:S03]  /*4630*/  UMOV UR14, UR17 ;  /* 0x00000011000e7c82 */ /* 0x000fe60008000000 */
[----:B------:R2:W4:Y:S01]  /*4640*/  @P0 SYNCS.PHASECHK.TRANS64.TRYWAIT P2, [UR4], R0 ;  /* 0x00000000ff0005a7 */ /* 0x0005220008041104 */
[----:B------:R2:W-:Y:S01]  /*4650*/  UTCHMMA gdesc[UR24], gdesc[UR22], tmem[UR8], tmem[UR20], idesc[UR21], UP4 ;  /* 0x00ff1416180075ea */ /* 0x0005e2000a000008 */
[----:B------:R-:W-:Y:S01]  /*4660*/  UPLOP3.LUT UP4, UPT, UPT, UPT, UPT, 0x80, 0x8 ;  /* 0x000000000008789c */ /* 0x000fe20003f8f070 */
[----:B------:R2:W-:Y:S01]  /*4670*/  UTCBAR [UR7], URZ ;  /* 0x000000ff070073e9 */ /* 0x0005e200080000ff */
[----:B------:R-:W-:Y:S09]  /*4680*/  BRA.U UP0, `(.L_x_88) ;  /* 0xfffffffd008c7547 */ /* 0x000ff2000b83ffff */
.L_x_85:
[----:B------:R-:W-:Y:S01]  /*4690*/  UIADD3 UR18, UPT, UPT, UR18, 0x1, URZ ;  /* 0x0000000112127890 */ /* 0x000fe2000fffe0ff */
[C---:B------:R-:W-:Y:S01]  /*46a0*/  ISETP.NE.AND P0, PT, R10.reuse, 0x2, PT ;  /* 0x000000020a00780c */ /* 0x040fe20003f05270 */
[----:B------:R-:W-:Y:S02]  /*46b0*/  UIADD3 UR9, UPT, UPT, UR9, 0x270, URZ ;  /* 0x0000027009097890 */ /* 0x000fe4000fffe0ff */
[----:B------:R-:W-:Y:S01]  /*46c0*/  UISETP.NE.AND UP0, UPT, UR18, 0x4, UPT ;  /* 0x000000041200788c */ /* 0x000fe2000bf05270 */
[----:B-12---:R-:W-:Y:S02]  /*46d0*/  SEL R0, RZ, 0x1, P0 ;  /* 0x00000001ff007807 */ /* 0x006fe40000000000 */
[----:B------:R-:W-:Y:S01]  /*46e0*/  SEL R10, R10, RZ, P0 ;  /* 0x000000ff0a0a7207 */ /* 0x000fe20000000000 */
[----:B------:R-:W-:Y:S01]  /*46f0*/  USEL UR4, URZ, 0x1, UP0 ;  /* 0x00000001ff047887 */ /* 0x000fe20008000000 */
[----:B------:R-:W-:Y:S01]  /*4700*/  LOP3.LUT R9, R9, R0, RZ, 0x3c, !PT ;  /* 0x0000000009097212 */ /* 0x000fe200078e3cff */
[----:B------:R-:W-:Y:S01]  /*4710*/  USEL UR18, UR18, URZ, UP0 ;  /* 0x000000ff12127287 */ /* 0x000fe20008000000 */
[----:B------:R1:W-:Y:S03]  /*4720*/  UTCBAR [UR9], URZ ;  /* 0x000000ff090073e9 */ /* 0x0003e600080000ff */
[----:B------:R-:W-:Y:S01]  /*4730*/  LOP3.LUT R11, R11, UR4, RZ, 0x3c, !PT ;  /* 0x000000040b0b7c12 */ /* 0x000fe2000f8e3cff */
[----:B------:R-:W-:Y:S07]  /*4740*/  @P1 BRA `(.L_x_89) ;  /* 0xfffffff800dc1947 */ /* 0x000fee000383ffff */
[----:B------:R-:W2:Y:S01]  /*4750*/  S2UR UR4, SR_CgaCtaId ;  /* 0x00000000000479c3 */ /* 0x000ea20000008800 */
[----:B------:R-:W-:Y:S01]  /*4760*/  ELECT P0, URZ, PT ;  /* 0x0000000000ff782f */ /* 0x000fe20003800000 */
[----:B------:R-:W-:Y:S01]  /*4770*/  IMAD.MOV.U32 R0, RZ, RZ, 0x1 ;  /* 0x00000001ff007424 */ /* 0x000fe200078e00ff */
[----:B------:R-:W-:Y:S01]  /*4780*/  UIADD3 UR6, UPT, UPT, UR6, 0x290, URZ ;  /* 0x0000029006067890 */ /* 0x000fe2000fffe0ff */
[----:B------:R-:W-:Y:S01]  /*4790*/  SHF.L.U32 R2, R11, 0x1f, RZ ;  /* 0x0000001f0b027819 */ /* 0x000fe200000006ff */
[----:B------:R-:W-:-:S03]  /*47a0*/  UMOV UR5, 0x40 ;  /* 0x0000004000057882 */ /* 0x000fc60000000000 */
[----:B------:R-:W-:Y:S01]  /*47b0*/  UVIRTCOUNT.DEALLOC.SMPOOL 0x80 ;  /* 0x000000800000784c */ /* 0x000fe20000000000 */
[----:B--2---:R-:W-:Y:S02]  /*47c0*/  ULEA UR4, UR4, UR5, 0x18 ;  /* 0x0000000504047291 */ /* 0x004fe4000f8ec0ff */
[----:B------:R-:W-:-:S07]  /*47d0*/  ULEA UR5, UR18, UR6, 0x3 ;  /* 0x0000000612057291 */ /* 0x000fce000f8e18ff */
[----:B------:R2:W-:Y:S02]  /*47e0*/  @P0 STS.U8 [UR4+0x1c], R0 ;  /* 0x00001c00ff000988 */ /* 0x0005e40008000004 */
[----:B------:R-:W3:Y:S02]  /*47f0*/  SYNCS.PHASECHK.TRANS64.TRYWAIT P0, [UR5], R2 ;  /* 0x00000002ff0075a7 */ /* 0x000ee40008001105 */
[----:B--23--:R-:W-:Y:S05]  /*4800*/  @!P0 BRA `(.L_x_90) ;  /* 0x0000004c00c08947 */ /* 0x00cfea0003800000 */
.L_x_223:
[----:B------:R-:W-:-:S04]  /*4810*/  UIADD3 UR7, UPT, UPT, UR18, 0x1, URZ ;  /* 0x0000000112077890 */ /* 0x000fc8000fffe0ff */
[----:B------:R-:W-:-:S04]  /*4820*/  UISETP.NE.AND UP0, UPT, UR7, 0x4, UPT ;  /* 0x000000040700788c */ /* 0x000fc8000bf05270 */
[----:B------:R-:W-:Y:S02]  /*4830*/  USEL UR8, URZ, 0x1, UP0 ;  /* 0x00000001ff087887 */ /* 0x000fe40008000000 */
[----:B------:R-:W-:-:S04]  /*4840*/  USEL UR7, UR7, URZ, UP0 ;  /* 0x000000ff07077287 */ /* 0x000fc80008000000 */
[----:B------:R-:W-:Y:S01]  /*4850*/  ULEA UR5, UR7, UR6, 0x3 ;  /* 0x0000000607057291 */ /* 0x000fe2000f8e18ff */
[----:B--2---:R-:W-:-:S04]  /*4860*/  LOP3.LUT R2, R11, UR8, RZ, 0x3c, !PT ;  /* 0x000000080b027c12 */ /* 0x004fc8000f8e3cff */
[----:B------:R-:W-:-:S04]  /*4870*/  SHF.L.U32 R3, R2, 0x1f, RZ ;  /* 0x0000001f02037819 */ /* 0x000fc800000006ff */
[----:B------:R-:W2:Y:S02]  /*4880*/  SYNCS.PHASECHK.TRANS64.TRYWAIT P0, [UR5], R3 ;  /* 0x00000003ff0075a7 */ /* 0x000ea40008001105 */
[----:B--2---:R-:W-:Y:S05]  /*4890*/  @!P0 BRA `(.L_x_91) ;  /* 0x0000004c00b48947 */ /* 0x004fea0003800000 */
.L_x_225:
[----:B------:R-:W-:-:S04]  /*48a0*/  UIADD3 UR7, UPT, UPT, UR7, 0x1, URZ ;  /* 0x0000000107077890 */ /* 0x000fc8000fffe0ff */
[----:B------:R-:W-:-:S04]  /*48b0*/  UISETP.NE.AND UP0, UPT, UR7, 0x4, UPT ;  /* 0x000000040700788c */ /* 0x000fc8000bf05270 */
[----:B------:R-:W-:Y:S02]  /*48c0*/  USEL UR8, URZ, 0x1, UP0 ;  /* 0x00000001ff087887 */ /* 0x000fe40008000000 */
[----:B------:R-:W-:-:S04]  /*48d0*/  USEL UR7, UR7, URZ, UP0 ;  /* 0x000000ff07077287 */ /* 0x000fc80008000000 */
[----:B------:R-:W-:Y:S01]  /*48e0*/  ULEA UR5, UR7, UR6, 0x3 ;  /* 0x0000000607057291 */ /* 0x000fe2000f8e18ff */
[----:B------:R-:W-:-:S04]  /*48f0*/  LOP3.LUT R2, R2, UR8, RZ, 0x3c, !PT ;  /* 0x0000000802027c12 */ /* 0x000fc8000f8e3cff */
[----:B--2---:R-:W-:-:S04]  /*4900*/  SHF.L.U32 R3, R2, 0x1f, RZ ;  /* 0x0000001f02037819 */ /* 0x004fc800000006ff */
[----:B------:R-:W2:Y:S02]  /*4910*/  SYNCS.PHASECHK.TRANS64.TRYWAIT P0, [UR5], R3 ;  /* 0x00000003ff0075a7 */ /* 0x000ea40008001105 */
[----:B--2---:R-:W-:Y:S05]  /*4920*/  @!P0 BRA `(.L_x_92) ;  /* 0x0000004c00a88947 */ /* 0x004fea0003800000 */
.L_x_227:
[----:B------:R-:W-:-:S04]  /*4930*/  UIADD3 UR7, UPT, UPT, UR7, 0x1, URZ ;  /* 0x0000000107077890 */ /* 0x000fc8000fffe0ff */
[----:B------:R-:W-:-:S04]  /*4940*/  UISETP.NE.AND UP0, UPT, UR7, 0x4, UPT ;  /* 0x000000040700788c */ /* 0x000fc8000bf05270 */
[----:B------:R-:W-:Y:S02]  /*4950*/  USEL UR5, URZ, 0x1, UP0 ;  /* 0x00000001ff057887 */ /* 0x000fe40008000000 */
[----:B------:R-:W-:-:S04]  /*4960*/  USEL UR7, UR7, URZ, UP0 ;  /* 0x000000ff07077287 */ /* 0x000fc80008000000 */
[----:B------:R-:W-:Y:S01]  /*4970*/  ULEA UR7, UR7, UR6, 0x3 ;  /* 0x0000000607077291 */ /* 0x000fe2000f8e18ff */
[----:B------:R-:W-:-:S04]  /*4980*/  LOP3.LUT R2, R2, UR5, RZ, 0x3c, !PT ;  /* 0x0000000502027c12 */ /* 0x000fc8000f8e3cff */
[----:B------:R-:W-:-:S04]  /*4990*/  SHF.L.U32 R2, R2, 0x1f, RZ ;  /* 0x0000001f02027819 */ /* 0x000fc800000006ff */
[----:B------:R-:W3:Y:S02]  /*49a0*/  SYNCS.PHASECHK.TRANS64.TRYWAIT P0, [UR7], R2 ;  /* 0x00000002ff0075a7 */ /* 0x000ee40008001107 */
[----:B---3--:R-:W-:Y:S05]  /*49b0*/  @!P0 BRA `(.L_x_93) ;  /* 0x0000004c009c8947 */ /* 0x008fea0003800000 */
.L_x_229:
[----:B------:R-:W-:Y:S01]  /*49c0*/  NOP ;  /* 0x0000000000007918 */ /* 0x000fe20000000000 */
[----:B--2---:R-:W2:Y:S01]  /*49d0*/  LDS R0, [UR4+0x14] ;  /* 0x00001404ff007984 */ /* 0x004ea20008000800 */
[----:B------:R-:W-:Y:S01]  /*49e0*/  ULOP3.LUT UR6, UR19, 0xffff, URZ, 0xc0, !UPT ;  /* 0x0000ffff13067892 */ /* 0x000fe2000f8ec0ff */
[----:B------:R-:W-:Y:S01]  /*49f0*/  UMOV UR8, 0xffff ;  /* 0x0000ffff00087882 */ /* 0x000fe20000000000 */
[----:B------:R-:W-:Y:S02]  /*4a00*/  UMOV UR5, 0x1 ;  /* 0x0000000100057882 */ /* 0x000fe40000000000 */
[----:B------:R-:W-:-:S04]  /*4a10*/  USHF.R.U32.HI UR6, URZ, 0x5, UR6 ;  /* 0x00000005ff067899 */ /* 0x000fc80008011606 */
[----:B------:R-:W-:Y:S02]  /*4a20*/  USHF.L.U32 UR8, UR8, UR6, URZ ;  /* 0x0000000608087299 */ /* 0x000fe400080006ff */
[----:B------:R-:W-:-:S04]  /*4a30*/  USHF.L.U32 UR5, UR5, UR6, URZ ;  /* 0x0000000605057299 */ /* 0x000fc800080006ff */
[----:B--2---:R-:W-:-:S04]  /*4a40*/  LOP3.LUT R0, R0, UR8, RZ, 0xc0, !PT ;  /* 0x0000000800007c12 */ /* 0x004fc8000f8ec0ff */
[----:B------:R-:W-:-:S13]  /*4a50*/  ISETP.NE.AND P0, PT, R0, UR8, PT ;  /* 0x0000000800007c0c */ /* 0x000fda000bf05270 */
[----:B------:R-:W-:Y:S05]  /*4a60*/  @P0 BRA `(.L_x_94) ;  /* 0x0000000000580947 */ /* 0x000fea0003800000 */
[----:B------:R-:W2:Y:S02]  /*4a70*/  LDS R0, [UR4+0x18] ;  /* 0x00001804ff007984 */ /* 0x000ea40008000800 */
[----:B--2---:R-:W-:-:S04]  /*4a80*/  LOP3.LUT R0, R0, UR5, RZ, 0xc0, !PT ;  /* 0x0000000500007c12 */ /* 0x004fc8000f8ec0ff */
[----:B------:R-:W-:-:S13]  /*4a90*/  ISETP.NE.AND P0, PT, R0, UR5, PT ;  /* 0x0000000500007c0c */ /* 0x000fda000bf05270 */
[----:B------:R-:W-:Y:S05]  /*4aa0*/  @P0 BRA `(.L_x_95) ;  /* 0x00000000003c0947 */ /* 0x000fea0003800000 */
[----:B------:R-:W2:Y:S01]  /*4ab0*/  S2R R2, SR_LANEID ;  /* 0x0000000000027919 */ /* 0x000ea20000000000 */
[----:B------:R-:W-:Y:S01]  /*4ac0*/  ULOP3.LUT UR8, URZ, UR8, URZ, 0x33, !UPT ;  /* 0x00000008ff087292 */ /* 0x000fe2000f8e33ff */
[----:B------:R-:W-:Y:S02]  /*4ad0*/  VOTEU.ANY UR7, UPT, PT ;  /* 0x0000000000077886 */ /* 0x000fe400038e0100 */
[----:B------:R-:W-:-:S03]  /*4ae0*/  UFLO.U32 UR7, UR7 ;  /* 0x00000007000772bd */ /* 0x000fc600080e0000 */
[----:B------:R-:W-:-:S04]  /*4af0*/  IMAD.U32 R0, RZ, RZ, UR8 ;  /* 0x00000008ff007e24 */ /* 0x000fc8000f8e00ff */
[----:B------:R3:W1:Y:S02]  /*4b00*/  REDUX UR6, R0 ;  /* 0x00000000000673c4 */ /* 0x0006640000000000 */
[----:B------:R1:W-:Y:S01]  /*4b10*/  UTCATOMSWS.AND URZ, UR8 ;  /* 0x0000000800ff79e3 */ /* 0x0003e20008000000 */
[----:B--2---:R-:W-:Y:S02]  /*4b20*/  ISETP.EQ.U32.AND P0, PT, R2, UR7, PT ;  /* 0x0000000702007c0c */ /* 0x004fe4000bf02070 */
[----:B---3--:R-:W-:Y:S02]  /*4b30*/  LOP3.LUT R0, RZ, UR5, RZ, 0x33, !PT ;  /* 0x00000005ff007c12 */ /* 0x008fe4000f8e33ff */
[----:B-1----:R-:W-:Y:S02]  /*4b40*/  MOV R2, UR6 ;  /* 0x0000000600027c02 */ /* 0x002fe40008000f00 */
[----:B------:R-:W1:Y:S07]  /*4b50*/  REDUX UR5, R0 ;  /* 0x00000000000573c4 */ /* 0x000e6e0000000000 */
[----:B------:R2:W-:Y:S01]  /*4b60*/  @P0 ATOMS.AND RZ, [UR4+0x14], R2 ;  /* 0x00001402ffff098c */ /* 0x0005e2000a800004 */
[----:B-1----:R-:W-:-:S05]  /*4b70*/  IMAD.U32 R0, RZ, RZ, UR5 ;  /* 0x00000005ff007e24 */ /* 0x002fca000f8e00ff */
[----:B------:R2:W-:Y:S01]  /*4b80*/  @P0 ATOMS.AND RZ, [UR4+0x18], R0 ;  /* 0x00001800ffff098c */ /* 0x0005e2000a800004 */
[----:B------:R-:W-:Y:S05]  /*4b90*/  BRA `(.L_x_96) ;  /* 0x0000000000147947 */ /* 0x000fea0003800000 */
.L_x_95:
[----:B------:R-:W-:Y:S02]  /*4ba0*/  MOV R2, 0x4bc0 ;  /* 0x00004bc000027802 */ /* 0x000fe40000000f00 */
[----:B-1--45:R-:W-:Y:S05]  /*4bb0*/  CALL.REL.NOINC `($__internal_0_$__cuda_sm10x_tcgen05_guardrail_trap_col_being_dealloced_not_returned_by_alloc) ;  /* 0x0000005000107944 */ /* 0x032fea0003c00000 */
[----:B------:R-:W-:Y:S05]  /*4bc0*/  BRA `(.L_x_96) ;  /* 0x0000000000087947 */ /* 0x000fea0003800000 */
.L_x_94:
[----:B------:R-:W-:Y:S02]  /*4bd0*/  MOV R2, 0x4bf0 ;  /* 0x00004bf000027802 */ /* 0x000fe40000000f00 */
[----:B-1--45:R-:W-:Y:S05]  /*4be0*/  CALL.REL.NOINC `($__internal_2_$__cuda_sm10x_tcgen05_guardrail_trap_unallocated_columns_being_dealloced) ;  /* 0x00000050001c7944 */ /* 0x032fea0003c00000 */
.L_x_96:
[----:B------:R-:W-:Y:S01]  /*4bf0*/  NOP ;  /* 0x0000000000007918 */ /* 0x000fe20000000000 */
[----:B------:R-:W-:Y:S05]  /*4c00*/  EXIT ;  /* 0x000000000000794d */ /* 0x000fea0003800000 */
.L_x_78:
[----:B------:R-:W-:-:S09]  /*4c10*/  UISETP.NE.OR UP2, UPT, UR8, 0x3, !UP2 ;  /* 0x000000030800788c */ /* 0x000fd2000d745670 */
[----:B------:R-:W-:Y:S05]  /*4c20*/  BRA.U UP2, `(.L_x_97) ;  /* 0x0000000d02b07547 */ /* 0x000fea000b800000 */
[----:B------:R-:W1:Y:S01]  /*4c30*/  LDC R0, c[0x0][0xb30] ;  /* 0x0002cc00ff007b82 */ /* 0x000e620000000800 */
[----:B------:R-:W2:Y:S01]  /*4c40*/  LDCU.64 UR8, c[0x0][0x888] ;  /* 0x00011100ff0877ac */ /* 0x000ea20008000a00 */
[----:B------:R-:W-:Y:S02]  /*4c50*/  HFMA2 R27, -RZ, RZ, 0, 0 ;  /* 0x00000000ff1b7431 */ /* 0x000fe400000001ff */
[----:B------:R-:W-:Y:S01]  /*4c60*/  IMAD.MOV.U32 R29, RZ, RZ, 0x1 ;  /* 0x00000001ff1d7424 */ /* 0x000fe200078e00ff */
[----:B------:R-:W-:Y:S01]  /*4c70*/  MOV R25, 0x2000 ;  /* 0x0000200000197802 */ /* 0x000fe20000000f00 */
[----:B------:R-:W4:Y:S01]  /*4c80*/  LDCU.64 UR4, c[0x0][0x890] ;  /* 0x00011200ff0477ac */ /* 0x000f220008000a00 */
[----:B------:R-:W-:Y:S01]  /*4c90*/  IMAD.MOV.U32 R28, RZ, RZ, RZ ;  /* 0x000000ffff1c7224 */ /* 0x000fe200078e00ff */
[----:B------:R-:W3:Y:S01]  /*4ca0*/  LDC R24, c[0x0][0x370] ;  /* 0x0000dc00ff187b82 */ /* 0x000ee20000000800 */
[----:B------:R-:W-:Y:S01]  /*4cb0*/  UMOV UR7, 0x400 ;  /* 0x0000040000077882 */ /* 0x000fe20000000000 */
[----:B------:R-:W-:-:S02]  /*4cc0*/  UPLOP3.LUT UP1, UPT, UPT, UPT, UPT, 0x40, 0x4 ;  /* 0x000000000004789c */ /* 0x000fc40003f2e870 */
[----:B------:R-:W-:Y:S01]  /*4cd0*/  ULEA UR7, UR37, UR7, 0x18 ;  /* 0x0000000725077291 */ /* 0x000fe2000f8ec0ff */
[----:B------:R-:W-:-:S03]  /*4ce0*/  UMOV UR13, URZ ;  /* 0x000000ff000d7c82 */ /* 0x000fc60008000000 */
[----:B------:R-:W3:Y:S01]  /*4cf0*/  LDC R3, c[0x0][0xb0c] ;  /* 0x0002c300ff037b82 */ /* 0x000ee20000000800 */
[----:B--2---:R-:W-:Y:S02]  /*4d00*/  UISETP.NE.U32.AND UP3, UPT, UR8, URZ, UPT ;  /* 0x000000ff0800728c */ /* 0x004fe4000bf65070 */
[----:B----4-:R-:W-:-:S05]  /*4d10*/  UISETP.NE.U32.AND UP4, UPT, UR4, URZ, UPT ;  /* 0x000000ff0400728c */ /* 0x010fca000bf85070 */
[----:B------:R-:W2:Y:S01]  /*4d20*/  LDC R18, c[0x0][0xb20] ;  /* 0x0002c800ff127b82 */ /* 0x000ea20000000800 */
[----:B-1----:R-:W-:Y:S01]  /*4d30*/  ISETP.NE.AND P1, PT, R0, 0x1, PT ;  /* 0x000000010000780c */ /* 0x002fe20003f25270 */
[----:B------:R-:W-:Y:S02]  /*4d40*/  UISETP.NE.AND.EX UP3, UPT, UR9, URZ, UPT, UP3 ;  /* 0x000000ff0900728c */ /* 0x000fe4000bf65330 */
[----:B------:R-:W-:-:S04]  /*4d50*/  UISETP.NE.AND.EX UP4, UPT, UR5, URZ, UPT, UP4 ;  /* 0x000000ff0500728c */ /* 0x000fc8000bf85340 */
[----:B------:R-:W1:Y:S08]  /*4d60*/  LDC.64 R30, c[0x0][0x348] ;  /* 0x0000d200ff1e7b82 */ /* 0x000e700000000a00 */
[----:B------:R-:W4:Y:S08]  /*4d70*/  LDC.64 R16, c[0x0][0xb10] ;  /* 0x0002c400ff107b82 */ /* 0x000f300000000a00 */
[----:B------:R-:W1:Y:S08]  /*4d80*/  LDC.64 R6, c[0x0][0xb18] ;  /* 0x0002c600ff067b82 */ /* 0x000e700000000a00 */
[----:B------:R-:W1:Y:S08]  /*4d90*/  LDC.64 R4, c[0x0][0xb28] ;  /* 0x0002ca00ff047b82 */ /* 0x000e700000000a00 */
[----:B--23--:R-:W1:Y:S02]  /*4da0*/  LDC R19, c[0x0][0x374] ;  /* 0x0000dd00ff137b82 */ /* 0x00ce640000000800 */
.L_x_106:
[C---:B------:R-:W-:Y:S02]  /*4db0*/  LEA R0, R28.reuse, UR7, 0x3 ;  /* 0x000000071c007c11 */ /* 0x040fe4000f8e18ff */
[----:B------:R-:W-:Y:S02]  /*4dc0*/  SHF.L.U32 R2, R27, 0x1f, RZ ;  /* 0x0000001f1b027819 */ /* 0x000fe400000006ff */
[----:B------:R-:W-:Y:S02]  /*4dd0*/  LEA R20, R28, UR7, 0x4 ;  /* 0x000000071c147c11 */ /* 0x000fe4000f8e20ff */
[----:B--2---:R-:W2:Y:S02]  /*4de0*/  SYNCS.PHASECHK.TRANS64.TRYWAIT P0, [R0+URZ+0x250], R2 ;  /* 0x00025002000075a7 */ /* 0x004ea400080011ff */
[----:B--2---:R-:W-:Y:S05]  /*4df0*/  @!P0 BRA `(.L_x_98) ;  /* 0x0000004800a48947 */ /* 0x004fea0003800000 */
.L_x_230:
[----:B------:R-:W-:Y:S01]  /*4e00*/  ISETP.GE.AND P0, PT, R40, 0x1, PT ;  /* 0x000000012800780c */ /* 0x000fe20003f06270 */
[----:B------:R-:W3:Y:S01]  /*4e10*/  LDS.128 R20, [R20+0x2e0] ;  /* 0x0002e00014147984 */ /* 0x000ee20000000c00 */
[----:B--2---:R-:W-:Y:S01]  /*4e20*/  VIADD R0, R0, 0x260 ;  /* 0x0000026000007836 */ /* 0x004fe20000000000 */
[----:B------:R-:W-:Y:S01]  /*4e30*/  @!PT LDS RZ, [RZ] ;  /* 0x00000000fffff984 */ /* 0x000fe20000000800 */
[----:B------:R-:W-:Y:S01]  /*4e40*/  @!PT LDS RZ, [RZ] ;  /* 0x00000000fffff984 */ /* 0x000fe20000000800 */
[----:B------:R-:W-:Y:S01]  /*4e50*/  @!PT LDS RZ, [RZ] ;  /* 0x00000000fffff984 */ /* 0x000fe20000000800 */
[----:B------:R-:W-:Y:S01]  /*4e60*/  @!PT LDS RZ, [RZ] ;  /* 0x00000000fffff984 */ /* 0x000fe20000000800 */
[----:B------:R2:W-:Y:S06]  /*4e70*/  MEMBAR.ALL.CTA ;  /* 0x0000000000007992 */ /* 0x0005ec0000008000 */
[----:B--2---:R-:W2:Y:S01]  /*4e80*/  FENCE.VIEW.ASYNC.S ;  /* 0x00000000000073c6 */ /* 0x004ea20000000000 */
[----:B------:R-:W-:Y:S04]  /*4e90*/  PRMT R0, RZ, 0x654, R0 ;  /* 0x00000654ff007816 */ /* 0x000fe80000000000 */
[----:B--2---:R2:W-:Y:S01]  /*4ea0*/  SYNCS.ARRIVE.TRANS64.RED.A1T0 RZ, [R0+URZ], RZ ;  /* 0x000000ff00ff79a7 */ /* 0x0045e200081004ff */
[----:B---3--:R-:W-:Y:S11]  /*4eb0*/  LOP3.LUT P3, RZ, R22, 0x1, RZ, 0xc0, !PT ;  /* 0x0000000116ff7812 */ /* 0x008ff6000786c0ff */
[----:B------:R-:W-:Y:S02]  /*4ec0*/  @!UPT UIADD3 URZ, UPT, UPT, URZ, URZ, URZ ;  /* 0x000000fffffff290 */ /* 0x000fe4000fffe0ff */
[----:B------:R-:W-:Y:S02]  /*4ed0*/  @P3 MOV R11, R20 ;  /* 0x00000014000b3202 */ /* 0x000fe40000000f00 */
[----:B------:R-:W-:Y:S01]  /*4ee0*/  @P3 LOP3.LUT R10, R21, 0xffff, RZ, 0xc0, !PT ;  /* 0x0000ffff150a3812 */ /* 0x000fe200078ec0ff */
[----:B--2---:R-:W-:Y:S06]  /*4ef0*/  @!P0 BRA `(.L_x_99) ;  /* 0x0000000000a48947 */ /* 0x004fec0003800000 */
[-C--:B-1----:R-:W-:Y:S01]  /*4f00*/  IMAD.HI.U32 R0, R19, R7.reuse, RZ ;  /* 0x0000000713007227 */ /* 0x082fe200078e00ff */
[----:B------:R-:W-:Y:S02]  /*4f10*/  ISETP.NE.AND P0, PT, R6, 0x1, PT ;  /* 0x000000010600780c */ /* 0x000fe40003f05270 */
[----:B------:R-:W-:Y:S01]  /*4f20*/  ISETP.NE.AND P2, PT, R40, 0x1, PT ;  /* 0x000000012800780c */ /* 0x000fe20003f45270 */
[----:B----4-:R-:W-:Y:S01]  /*4f30*/  IMAD.HI.U32 R9, R24, R16, RZ ;  /* 0x0000001018097227 */ /* 0x010fe200078e00ff */
[----:B------:R-:W-:Y:S02]  /*4f40*/  SHF.R.U32.HI R0, RZ, R18, R0 ;  /* 0x00000012ff007219 */ /* 0x000fe40000011600 */
[----:B------:R-:W-:Y:S01]  /*4f50*/  ISETP.NE.AND P4, PT, R3, 0x1, PT ;  /* 0x000000010300780c */ /* 0x000fe20003f85270 */
[----:B------:R-:W-:Y:S01]  /*4f60*/  IMAD.HI.U32 R13, R10, R7, RZ ;  /* 0x000000070a0d7227 */ /* 0x000fe200078e00ff */
[----:B------:R-:W-:Y:S02]  /*4f70*/  SHF.R.U32.HI R9, RZ, R17, R9 ;  /* 0x00000011ff097219 */ /* 0x000fe40000011609 */
[----:B------:R-:W-:Y:S01]  /*4f80*/  SEL R0, R19, R0, !P0 ;  /* 0x0000000013007207 */ /* 0x000fe20004000000 */
[----:B------:R-:W-:Y:S01]  /*4f90*/  IMAD.HI.U32 R12, R11, R16, RZ ;  /* 0x000000100b0c7227 */ /* 0x000fe200078e00ff */
[----:B------:R-:W-:Y:S03]  /*4fa0*/  SEL R9, R24, R9, !P4 ;  /* 0x0000000918097207 */ /* 0x000fe60006000000 */
[-C--:B------:R-:W-:Y:S01]  /*4fb0*/  IMAD.HI.U32 R8, R0, R4.reuse, RZ ;  /* 0x0000000400087227 */ /* 0x080fe200078e00ff */
[----:B------:R-:W-:Y:S03]  /*4fc0*/  SHF.R.U32.HI R12, RZ, R17, R12 ;  /* 0x00000011ff0c7219 */ /* 0x000fe6000001160c */
[----:B------:R-:W-:Y:S01]  /*4fd0*/  IMAD.HI.U32 R2, R9, R4, RZ ;  /* 0x0000000409027227 */ /* 0x000fe200078e00ff */
[-C--:B------:R-:W-:Y:S02]  /*4fe0*/  @P2 SHF.R.U32.HI R0, RZ, R5.reuse, R8 ;  /* 0x00000005ff002219 */ /* 0x080fe40000011608 */
[----:B------:R-:W-:Y:S02]  /*4ff0*/  SHF.R.U32.HI R8, RZ, R18, R13 ;  /* 0x00000012ff087219 */ /* 0x000fe4000001160d */
[----:B------:R-:W-:Y:S01]  /*5000*/  @P2 SHF.R.U32.HI R9, RZ, R5, R2 ;  /* 0x00000005ff092219 */ /* 0x000fe20000011602 */
[----:B------:R-:W-:Y:S01]  /*5010*/  IMAD R0, R40, R0, RZ ;  /* 0x0000000028007224 */ /* 0x000fe200078e02ff */
[----:B------:R-:W-:Y:S02]  /*5020*/  SEL R8, R10, R8, !P0 ;  /* 0x000000080a087207 */ /* 0x000fe40004000000 */
[----:B------:R-:W-:Y:S01]  /*5030*/  SEL R2, R11, R12, !P4 ;  /* 0x0000000c0b027207 */ /* 0x000fe20006000000 */
[----:B------:R-:W-:Y:S01]  /*5040*/  IMAD R12, R40, R9, RZ ;  /* 0x00000009280c7224 */ /* 0x000fe200078e02ff */
[C---:B------:R-:W-:Y:S01]  /*5050*/  ISETP.GE.AND P0, PT, R8.reuse, R0, PT ;  /* 0x000000000800720c */ /* 0x040fe20003f06270 */
[----:B------:R-:W-:Y:S03]  /*5060*/  IMAD.HI.U32 R0, R8, R4, RZ ;  /* 0x0000000408007227 */ /* 0x000fe600078e00ff */
[----:B------:R-:W-:Y:S02]  /*5070*/  ISETP.GE.OR P0, PT, R2, R12, P0 ;  /* 0x0000000c0200720c */ /* 0x000fe40000706670 */
[-C--:B------:R-:W-:Y:S04]  /*5080*/  SHF.R.U32.HI R0, RZ, R5.reuse, R0 ;  /* 0x00000005ff007219 */ /* 0x080fe80000011600 */
[----:B------:R-:W-:Y:S05]  /*5090*/  SEL R13, R8, R0, !P2 ;  /* 0x00000000080d7207 */ /* 0x000fea0005000000 */
[----:B------:R-:W-:Y:S02]  /*50a0*/  IMAD.MOV R12, RZ, RZ, -R13 ;  /* 0x000000ffff0c7224 */ /* 0x000fe400078e0a0d */
[----:B------:R-:W-:Y:S04]  /*50b0*/  @!P0 IMAD.HI.U32 R0, R2, R4, RZ ;  /* 0x0000000402008227 */ /* 0x000fe800078e00ff */
[----:B------:R-:W-:Y:S01]  /*50c0*/  IMAD R12, R40, R12, R8 ;  /* 0x0000000c280c7224 */ /* 0x000fe200078e0208 */
[----:B------:R-:W-:Y:S04]  /*50d0*/  @!P0 SHF.R.U32.HI R0, RZ, R5, R0 ;  /* 0x00000005ff008219 */ /* 0x000fe80000011600 */
[----:B------:R-:W-:Y:S04]  /*50e0*/  @!P0 SEL R0, R2, R0, !P2 ;  /* 0x0000000002008207 */ /* 0x000fe80005000000 */
[----:B------:R-:W-:Y:S01]  /*50f0*/  @!P0 IADD3 R13, PT, PT, R13, -R0, RZ ;  /* 0x800000000d0d8210 */ /* 0x000fe20007ffe0ff */
[----:B------:R-:W-:Y:S01]  /*5100*/  @!P0 IMAD R0, R9, R12, R0 ;  /* 0x0000000c09008224 */ /* 0x000fe200078e0200 */
[----:B------:R-:W-:Y:S01]  /*5110*/  IADD3 R9, PT, PT, -R8, RZ, RZ ;  /* 0x000000ff08097210 */ /* 0x000fe20007ffe1ff */
[--C-:B------:R-:W-:Y:S02]  /*5120*/  IMAD.MOV R12, RZ, RZ, -R2.reuse ;  /* 0x000000ffff0c7224 */ /* 0x100fe400078e0a02 */
[----:B------:R-:W-:Y:S02]  /*5130*/  @!P0 IMAD R8, R13, R40, R2 ;  /* 0x000000280d088224 */ /* 0x000fe400078e0202 */
[----:B------:R-:W-:Y:S02]  /*5140*/  @!P0 IMAD.MOV.U32 R2, RZ, RZ, R0 ;  /* 0x000000ffff028224 */ /* 0x000fe400078e0000 */
[----:B------:R-:W-:Y:S02]  /*5150*/  IMAD R11, R3, R12, R11 ;  /* 0x0000000c030b7224 */ /* 0x000fe400078e020b */
[----:B------:R-:W-:Y:S02]  /*5160*/  IMAD R10, R6, R9, R10 ;  /* 0x00000009060a7224 */ /* 0x000fe400078e020a */
[----:B------:R-:W-:Y:S02]  /*5170*/  IMAD R11, R2, R3, R11 ;  /* 0x00000003020b7224 */ /* 0x000fe400078e020b */
[----:B------:R-:W-:Y:S02]  /*5180*/  IMAD R10, R8, R6, R10 ;  /* 0x00000006080a7224 */ /* 0x000fe400078e020a */
.L_x_99:
[----:B------:R-:W-:Y:S05]  /*5190*/  BRA.U UP1, `(.L_x_100) ;  /* 0x0000000101107547 */ /* 0x000fea000b800000 */
[----:B------:R-:W-:Y:S04]  /*51a0*/  MOV R2, UR6 ;  /* 0x0000000600027c02 */ /* 0x000fe80008000f00 */
[----:B------:R-:W-:Y:S04]  /*51b0*/  SHF.L.U32 R2, R2, 0x1f, RZ ;  /* 0x0000001f02027819 */ /* 0x000fe800000006ff */
[----:B------:R-:W2:Y:S02]  /*51c0*/  SYNCS.PHASECHK.TRANS64.TRYWAIT P0, [UR7+0x248], R2 ;  /* 0x00024802ff0075a7 */ /* 0x000ea40008001107 */
[----:B--2---:R-:W-:Y:S05]  /*51d0*/  @!P0 BRA `(.L_x_101) ;  /* 0x0000004400c08947 */ /* 0x004fea0003800000 */
.L_x_100:
[----:B------:R-:W-:Y:S02]  /*51e0*/  R2UR UR11, R15 ;  /* 0x000000000f0b72ca */ /* 0x000fe400000e0000 */
[----:B------:R-:W-:Y:S02]  /*51f0*/  R2UR UR10, R14 ;  /* 0x000000000e0a72ca */ /* 0x000fe400000e0000 */
[----:B------:R-:W-:Y:S04]  /*5200*/  ISETP.NE.U32.AND P2, PT, RZ, UR4, PT ;  /* 0x00000004ff007c0c */ /* 0x000fe8000bf45070 */
[----:B------:R-:W-:Y:S05]  /*5210*/  ISETP.NE.AND.EX P2, PT, RZ, UR5, PT, P2 ;  /* 0x00000005ff007c0c */ /* 0x000fea000bf45320 */
[----:B------:R-:W-:Y:S02]  /*5220*/  USHF.L.U32 UR11, UR11, 0x7, URZ ;  /* 0x000000070b0b7899 */ /* 0x000fe400080006ff */
[----:B------:R-:W-:Y:S01]  /*5230*/  USHF.L.U32 UR10, UR10, 0x6, URZ ;  /* 0x000000060a0a7899 */ /* 0x000fe200080006ff */
[----:B------:R-:W-:Y:S11]  /*5240*/  BRA.U !UP4, `(.L_x_102) ;  /* 0x000000010c347547 */ /* 0x000ff6000b800000 */
[----:B------:R-:W-:Y:S01]  /*5250*/  UPLOP3.LUT UP0, UPT, UPT, UPT, UP3, 0x80, 0x8 ;  /* 0x000000000008789c */ /* 0x000fe20003f0f030 */
[----:B--2---:R-:W-:Y:S02]  /*5260*/  HFMA2 R0, -RZ, RZ, 0, 5.9604644775390625e-08 ;  /* 0x00000001ff007431 */ /* 0x004fe400000001ff */
[----:B------:R-:W-:Y:S03]  /*5270*/  IMAD.MOV.U32 R88, RZ, RZ, 0x1 ;  /* 0x00000001ff587424 */ /* 0x000fe600078e00ff */
[----:B------:R-:W-:Y:S05]  /*5280*/  PLOP3.LUT P0, PT, PT, PT, UP0, 0x80, 0x8 ;  /* 0x000000000008781c */ /* 0x000fea0003f0f008 */
[----:B------:R-:W2:Y:S01]  /*5290*/  @UP0 LDCU.64 UR14, c[0x0][0x888] ;  /* 0x00011100ff0e07ac */ /* 0x000ea20008000a00 */
[----:B------:R-:W-:Y:S07]  /*52a0*/  @UP0 UIMAD UR8, UR36, UR4, URZ ;  /* 0x00000004240802a4 */ /* 0x000fee000f8e02ff */
[----:B------:R-:W-:Y:S01]  /*52b0*/  @!P0 PRMT R88, R0, 0x7610, R88 ;  /* 0x0000761000588816 */ /* 0x000fe20000000058 */
[----:B--2---:R-:W-:Y:S03]  /*52c0*/  @UP0 UIMAD.WIDE UR14, UR8, 0x4, UR14 ;  /* 0x00000004080e08a5 */ /* 0x004fe6000f8e020e */
[----:B------:R-:W2:Y:S03]  /*52d0*/  @!UP0 LDCU UR8, c[0x0][0x880] ;  /* 0x00011000ff0887ac */ /* 0x000ea60008000800 */
[----:B------:R-:W-:Y:S01]  /*52e0*/  IMAD.U32 R8, RZ, RZ, UR14 ;  /* 0x0000000eff087e24 */ /* 0x000fe2000f8e00ff */
[----:B------:R-:W-:Y:S05]  /*52f0*/  MOV R9, UR15 ;  /* 0x0000000f00097c02 */ /* 0x000fea0008000f00 */
[----:B-----5:R3:W5:Y:S02]  /*5300*/  @P0 LDG.E R49, desc[UR46][R8.64] ;  /* 0x0000002e08310981 */ /* 0x020764000c1e1900 */
[----:B--23--:R-:W-:Y:S07]  /*5310*/  @!P0 IMAD.U32 R49, RZ, RZ, UR8 ;  /* 0x00000008ff318e24 */ /* 0x00cfee000f8e00ff */
.L_x_102:
[----:B-----5:R-:W-:Y:S01]  /*5320*/  @!P2 FSETP.EQ.AND P0, PT, R49, RZ, PT ;  /* 0x000000ff3100a20b */ /* 0x020fe20003f02000 */
[----:B------:R-:W-:Y:S01]  /*5330*/  @!UPT UIADD3 URZ, UPT, UPT, URZ, URZ, URZ ;  /* 0x000000fffffff290 */ /* 0x000fe2000fffe0ff */
[----:B------:R-:W-:Y:S11]  /*5340*/  @!P2 BRA `(.L_x_103) ;  /* 0x000000000014a947 */ /* 0x000ff60003800000 */
[----:B------:R-:W-:Y:S02]  /*5350*/  LOP3.LUT P2, RZ, R88, 0xff, RZ, 0xc0, !PT ;  /* 0x000000ff58ff7812 */ /* 0x000fe4000784c0ff */
[----:B------:R-:W-:Y:S04]  /*5360*/  PLOP3.LUT P0, PT, PT, PT, UP0, 0x80, 0x8 ;  /* 0x000000000008781c */ /* 0x000fe80003f0f008 */
[----:B------:R-:W-:Y:S07]  /*5370*/  PLOP3.LUT P0, PT, P0, PT, PT, 0x8, 0x80 ;  /* 0x000000000080781c */ /* 0x000fee000070e170 */
[----:B------:R-:W-:Y:S11]  /*5380*/  @P2 FSETP.EQ.AND P0, PT, R49, RZ, PT ;  /* 0x000000ff3100220b */ /* 0x000ff60003f02000 */
[----:B------:R-:W-:Y:S02]  /*5390*/  @!UPT UIADD3 URZ, UPT, UPT, URZ, URZ, URZ ;  /* 0x000000fffffff290 */ /* 0x000fe4000fffe0ff */
.L_x_103:
[----:B------:R-:W-:Y:S01]  /*53a0*/  ULEA UR15, UR13, UR7, 0x3 ;  /* 0x000000070d0f7291 */ /* 0x000fe2000f8e18ff */
[----:B------:R-:W-:Y:S02]  /*53b0*/  SHF.L.U32 R9, R29, 0x1f, RZ ;  /* 0x0000001f1d097819 */ /* 0x000fe400000006ff */
[----:B------:R-:W-:Y:S04]  /*53c0*/  ELECT P4, URZ, PT ;  /* 0x0000000000ff782f */ /* 0x000fe80003880000 */
[----:B------:R-:W-:Y:S02]  /*53d0*/  PLOP3.LUT P4, PT, P0, P4, PT, 0xf2, 0x2f ;  /* 0x00000000002f781c */ /* 0x000fe40000789e72 */
[----:B------:R-:W3:Y:S11]  /*53e0*/  SYNCS.PHASECHK.TRANS64.TRYWAIT P2, [UR15+0x228], R9 ;  /* 0x00022809ff0075a7 */ /* 0x000ef6000804110f */
[----:B-1----:R-:W-:Y:S05]  /*53f0*/  @!P4 IADD3 R8, P0, PT, R30, 0x580, RZ ;  /* 0x000005801e08c810 */ /* 0x002fea0007f1e0ff */
[----:B--2---:R-:W-:Y:S01]  /*5400*/  @!P4 IMAD.X R2, RZ, RZ, R31, P0 ;  /* 0x000000ffff02c224 */ /* 0x004fe200000e061f */
[----:B---3--:R-:W-:Y:S07]  /*5410*/  @!P2 BRA `(.L_x_104) ;  /* 0x000000440048a947 */ /* 0x008fee0003800000 */
.L_x_233:
[----:B------:R-:W2:Y:S01]  /*5420*/  LDC.64 R12, c[0x0][0xb18] ;  /* 0x0002c600ff0c7b82 */ /* 0x000ea20000000a00 */
[----:B------:R-:W-:Y:S01]  /*5430*/  @!P4 R2UR UR8, R2 ;  /* 0x000000000208c2ca */ /* 0x000fe200000e0000 */
[----:B------:R-:W-:Y:S01]  /*5440*/  VOTEU.ALL UP2, P4 ;  /* 0x0000000000ff7886 */ /* 0x000fe20002040000 */
[----:B------:R-:W-:Y:S01]  /*5450*/  @!P4 R2UR UR9, R8 ;  /* 0x000000000809c2ca */ /* 0x000fe200000e0000 */
[----:B------:R-:W-:Y:S01]  /*5460*/  VOTEU.ALL UP1, P4 ;  /* 0x0000000000ff7886 */ /* 0x000fe20002020000 */
[----:B-1----:R-:W-:Y:S03]  /*5470*/  @!P4 IMAD.MOV.U32 R0, RZ, RZ, 0x2000 ;  /* 0x00002000ff00c424 */ /* 0x002fe600078e00ff */
[----:B------:R-:W1:Y:S01]  /*5480*/  @!P1 LDC R2, c[0x0][0xb0c] ;  /* 0x0002c300ff029b82 */ /* 0x000e620000000800 */
[----:B------:R-:W-:Y:S01]  /*5490*/  UMOV UR20, 0x0 ;  /* 0x0000000000147882 */ /* 0x000fe20000000000 */
[----:B------:R-:W-:Y:S01]  /*54a0*/  UMOV UR21, 0x10000000 ;  /* 0x1000000000157882 */ /* 0x000fe20000000000 */
[----:B------:R-:W-:Y:S01]  /*54b0*/  UMOV UR12, UR36 ;  /* 0x00000024000c7c82 */ /* 0x000fe20008000000 */
[----:B------:R-:W-:Y:S01]  /*54c0*/  UIADD3 UR14, UPT, UPT, UR13, 0x1, URZ ;  /* 0x000000010d0e7890 */ /* 0x000fe2000fffe0ff */
[----:B------:R-:W-:Y:S01]  /*54d0*/  @P3 SHF.R.U32.HI R26, RZ, 0x10, R21 ;  /* 0x00000010ff1a3819 */ /* 0x000fe20000011615 */
[----:B------:R-:W-:Y:S02]  /*54e0*/  VIADD R28, R28, 0x1 ;  /* 0x000000011c1c7836 */ /* 0x000fe40000000000 */
[----:B------:R-:W-:Y:S01]  /*54f0*/  IMAD.U32 R9, RZ, RZ, UR8 ;  /* 0x00000008ff097e24 */ /* 0x000fe2000f8e00ff */
[----:B------:R-:W-:Y:S01]  /*5500*/  @!UP2 ULEA UR8, UR13, UR7, 0xd ;  /* 0x000000070d08a291 */ /* 0x000fe2000f8e68ff */
[----:B------:R-:W-:Y:S01]  /*5510*/  IMAD.U32 R8, RZ, RZ, UR9 ;  /* 0x00000009ff087e24 */ /* 0x000fe2000f8e00ff */
[----:B------:R-:W-:Y:S02]  /*5520*/  UIADD3 UR9, UPT, UPT, UR15, 0x210, URZ ;  /* 0x000002100f097890 */ /* 0x000fe4000fffe0ff */
[----:B------:R-:W-:Y:S01]  /*5530*/  @!P4 R2UR UR19, R9 ;  /* 0x000000000913c2ca */ /* 0x000fe200000e0000 */
[----:B------:R-:W-:Y:S01]  /*5540*/  @!UP2 UIADD3 UR8, UPT, UPT, UR8, 0x400, URZ ;  /* 0x000004000808a890 */ /* 0x000fe2000fffe0ff */
[----:B------:R-:W-:Y:S01]  /*5550*/  @!P4 R2UR UR18, R8 ;  /* 0x000000000812c2ca */ /* 0x000fe200000e0000 */
[----:B------:R-:W-:Y:S01]  /*5560*/  UISETP.NE.AND UP5, UPT, UR14, 0x3, UPT ;  /* 0x000000030e00788c */ /* 0x000fe2000bfa5270 */
[----:B------:R-:W3:Y:S01]  /*5570*/  LDC.64 R8, c[0x0][0xb10] ;  /* 0x0002c400ff087b82 */ /* 0x000ee20000000a00 */
[----:B------:R-:W-:Y:S02]  /*5580*/  UPRMT UR16, UR37, 0x654, UR9 ;  /* 0x0000065425107896 */ /* 0x000fe40008000009 */
[----:B------:R-:W-:Y:S02]  /*5590*/  USEL UR17, URZ, 0x1, UP5 ;  /* 0x00000001ff117887 */ /* 0x000fe4000a800000 */
[----:B------:R-:W-:Y:S04]  /*55a0*/  USEL UR14, UR14, URZ, UP5 ;  /* 0x000000ff0e0e7287 */ /* 0x000fe8000a800000 */
[----:B------:R-:W-:Y:S01]  /*55b0*/  ULEA UR13, UR14, UR7, 0x3 ;  /* 0x000000070e0d7291 */ /* 0x000fe2000f8e18ff */
[----:B------:R-:W-:Y:S01]  /*55c0*/  LOP3.LUT R29, R29, UR17, RZ, 0x3c, !PT ;  /* 0x000000111d1d7c12 */ /* 0x000fe2000f8e3cff */
[----:B------:R1:W-:Y:S01]  /*55d0*/  @!UP1 UTMALDG.3D [UR8], [UR18], desc[UR20] ;  /* 0x00001408120095b4 */ /* 0x0003e20008011000 */
[----:B------:R5:W-:Y:S02]  /*55e0*/  @!P4 SYNCS.ARRIVE.TRANS64.RED.A0TR RZ, [UR15+0x210], R0 ;  /* 0x00021000ffffc9a7 */ /* 0x000be4000830040f */
[----:B------:R-:W-:Y:S01]  /*55f0*/  SHF.L.U32 R14, R29, 0x1f, RZ ;  /* 0x0000001f1d0e7819 */ /* 0x000fe200000006ff */
[C---:B---3--:R-:W-:Y:S01]  /*5600*/  @!P1 IMAD.HI.U32 R8, R11.reuse, R8, RZ ;  /* 0x000000080b089227 */ /* 0x048fe200078e00ff */
[----:B--2---:R-:W-:Y:S02]  /*5610*/  @!P1 ISETP.NE.AND P0, PT, R12, 0x1, PT ;  /* 0x000000010c00980c */ /* 0x004fe40003f05270 */
[----:B-1----:R-:W-:Y:S01]  /*5620*/  @!P1 ISETP.NE.AND P2, PT, R2, 0x1, PT ;  /* 0x000000010200980c */ /* 0x002fe20003f45270 */
[----:B------:R-:W-:Y:S01]  /*5630*/  SYNCS.ARRIVE.TRANS64.RED.A1T0 RZ, [UR16], RZ ;  /* 0x000000ffffff79a7 */ /* 0x000fe20008100410 */
[C---:B------:R-:W-:Y:S01]  /*5640*/  @!P1 IMAD.HI.U32 R13, R10.reuse, R13, RZ ;  /* 0x0000000d0a0d9227 */ /* 0x040fe200078e00ff */
[----:B------:R-:W-:Y:S04]  /*5650*/  @!P1 SHF.R.U32.HI R8, RZ, R9, R8 ;  /* 0x00000009ff089219 */ /* 0x000fe80000011608 */
[----:B------:R-:W-:Y:S01]  /*5660*/  @!P1 SEL R8, R11, R8, !P2 ;  /* 0x000000080b089207 */ /* 0x000fe20005000000 */
[----:B------:R-:W1:Y:S01]  /*5670*/  SYNCS.PHASECHK.TRANS64.TRYWAIT P5, [UR13+0x228], R14 ;  /* 0x0002280eff0075a7 */ /* 0x000e6200080a110d */
[----:B-----5:R-:W2:Y:S02]  /*5680*/  @!P1 LDC R0, c[0x0][0xb20] ;  /* 0x0002c800ff009b82 */ /* 0x020ea40000000800 */
[----:B--2---:R-:W-:Y:S04]  /*5690*/  @!P1 SHF.R.U32.HI R0, RZ, R0, R13 ;  /* 0x00000000ff009219 */ /* 0x004fe8000001160d */
[----:B------:R-:W-:Y:S05]  /*56a0*/  @!P1 SEL R9, R10, R0, !P0 ;  /* 0x000000000a099207 */ /* 0x000fea0004000000 */
[----:B------:R-:W-:Y:S02]  /*56b0*/  @!P1 IMAD.IADD R0, R9, 0x1, -R8 ;  /* 0x0000000109009824 */ /* 0x000fe400078e0a08 */
[----:B------:R-:W-:Y:S02]  /*56c0*/  @!P1 IMAD.IADD R8, R8, 0x1, -R9 ;  /* 0x0000000108089824 */ /* 0x000fe400078e0a09 */
[----:B------:R-:W-:Y:S02]  /*56d0*/  @!P1 IMAD R11, R0, R2, R11 ;  /* 0x00000002000b9224 */ /* 0x000fe400078e020b */
[----:B------:R-:W-:Y:S01]  /*56e0*/  @!P1 IMAD R10, R8, R12, R10 ;  /* 0x0000000c080a9224 */ /* 0x000fe200078e020a */
[----:B-1----:R-:W-:Y:S06]  /*56f0*/  @!P5 BRA `(.L_x_105) ;  /* 0x0000004000a8d947 */ /* 0x002fec0003800000 */
.L_x_235:
[----:B------:R-:W-:Y:S01]  /*5700*/  @!P4 IADD3 R2, P0, PT, R30, 0x580, RZ ;  /* 0x000005801e02c810 */ /* 0x000fe20007f1e0ff */
[----:B------:R-:W-:Y:S01]  /*5710*/  UMOV UR18, 0x0 ;  /* 0x0000000000127882 */ /* 0x000fe20000000000 */
[----:B------:R-:W-:Y:S01]  /*5720*/  UMOV UR19, 0x10000000 ;  /* 0x1000000000137882 */ /* 0x000fe20000000000 */
[----:B------:R-:W-:Y:S01]  /*5730*/  VOTEU.ALL UP1, P4 ;  /* 0x0000000000ff7886 */ /* 0x000fe20002020000 */
[----:B------:R-:W-:Y:S01]  /*5740*/  @!P4 R2UR UR9, R2 ;  /* 0x000000000209c2ca */ /* 0x000fe200000e0000 */
[----:B-1----:R-:W-:Y:S01]  /*5750*/  @!P4 IMAD.X R0, RZ, RZ, R31, P0 ;  /* 0x000000ffff00c224 */ /* 0x002fe200000e061f */
[----:B------:R-:W-:Y:S01]  /*5760*/  UMOV UR12, UR36 ;  /* 0x00000024000c7c82 */ /* 0x000fe20008000000 */
[----:B------:R-:W-:Y:S01]  /*5770*/  @P3 R2UR UR36, R26 ;  /* 0x000000001a2432ca */ /* 0x000fe200000e0000 */
[----:B------:R-:W-:Y:S01]  /*5780*/  @!UP1 ULEA UR15, UR14, UR7, 0xd ;  /* 0x000000070e0f9291 */ /* 0x000fe2000f8e68ff */
[----:B------:R-:W-:Y:S01]  /*5790*/  ISETP.NE.AND P0, PT, R28, 0x2, PT ;  /* 0x000000021c00780c */ /* 0x000fe20003f05270 */
[----:B------:R-:W-:Y:S01]  /*57a0*/  @!UP1 UIADD3 UR10, UPT, UPT, UR10, 0x20, URZ ;  /* 0x000000200a0a9890 */ /* 0x000fe2000fffe0ff */
[----:B------:R-:W-:Y:S01]  /*57b0*/  @!P4 R2UR UR8, R0 ;  /* 0x000000000008c2ca */ /* 0x000fe200000e0000 */
[----:B------:R-:W-:Y:S01]  /*57c0*/  IMAD.IADD R14, R10, 0x1, R86 ;  /* 0x000000010a0e7824 */ /* 0x000fe200078e0256 */
[----:B------:R-:W-:Y:S01]  /*57d0*/  SEL R0, RZ, 0x1, P0 ;  /* 0x00000001ff007807 */ /* 0x000fe20000000000 */
[----:B------:R-:W-:Y:S01]  /*57e0*/  IMAD.IADD R15, R11, 0x1, R87 ;  /* 0x000000010b0f7824 */ /* 0x000fe200078e0257 */
[----:B------:R-:W-:Y:S02]  /*57f0*/  SEL R28, R28, RZ, P0 ;  /* 0x000000ff1c1c7207 */ /* 0x000fe40000000000 */
[----:B------:R-:W-:Y:S01]  /*5800*/  IMAD.U32 R8, RZ, RZ, UR9 ;  /* 0x00000009ff087e24 */ /* 0x000fe2000f8e00ff */
[----:B------:R-:W-:Y:S01]  /*5810*/  UIADD3 UR9, UPT, UPT, UR13, 0x210, URZ ;  /* 0x000002100d097890 */ /* 0x000fe2000fffe0ff */
[----:B------:R-:W-:Y:S03]  /*5820*/  LOP3.LUT R27, R27, R0, RZ, 0x3c, !PT ;  /* 0x000000001b1b7212 */ /* 0x000fe600078e3cff */
[----:B------:R-:W-:Y:S02]  /*5830*/  @!P4 R2UR UR16, R8 ;  /* 0x000000000810c2ca */ /* 0x000fe400000e0000 */
[----:B------:R-:W-:Y:S01]  /*5840*/  IMAD.U32 R9, RZ, RZ, UR8 ;  /* 0x00000008ff097e24 */ /* 0x000fe2000f8e00ff */
[----:B------:R-:W-:Y:S01]  /*5850*/  @!UP1 UIADD3 UR8, UPT, UPT, UR15, 0x400, URZ ;  /* 0x000004000f089890 */ /* 0x000fe2000fffe0ff */
[----:B------:R-:W-:Y:S01]  /*5860*/  VOTEU.ALL UP1, P4 ;  /* 0x0000000000ff7886 */ /* 0x000fe20002020000 */
[----:B------:R-:W-:Y:S02]  /*5870*/  UPRMT UR15, UR37, 0x654, UR9 ;  /* 0x00000654250f7896 */ /* 0x000fe40008000009 */
[----:B------:R-:W-:Y:S11]  /*5880*/  @!P4 R2UR UR17, R9 ;  /* 0x000000000911c2ca */ /* 0x000ff600000e0000 */
[----:B------:R-:W-:Y:S02]  /*5890*/  @!UPT UIADD3 URZ, UPT, UPT, URZ, URZ, URZ ;  /* 0x000000fffffff290 */ /* 0x000fe4000fffe0ff */
[----:B------:R2:W-:Y:S01]  /*58a0*/  @!UP1 UTMALDG.3D [UR8], [UR16], desc[UR18] ;  /* 0x00001208100095b4 */ /* 0x0005e20008011000 */
[----:B------:R2:W-:Y:S01]  /*58b0*/  @!P4 SYNCS.ARRIVE.TRANS64.RED.A0TR RZ, [UR13+0x210], R25 ;  /* 0x00021019ffffc9a7 */ /* 0x0005e2000830040d */
[----:B------:R-:W-:Y:S04]  /*58c0*/  UIADD3 UR13, UPT, UPT, UR14, 0x1, URZ ;  /* 0x000000010e0d7890 */ /* 0x000fe8000fffe0ff */
[----:B------:R-:W-:Y:S04]  /*58d0*/  UISETP.NE.AND UP1, UPT, UR13, 0x3, UPT ;  /* 0x000000030d00788c */ /* 0x000fe8000bf25270 */
[----:B------:R-:W-:Y:S02]  /*58e0*/  USEL UR14, URZ, 0x1, UP1 ;  /* 0x00000001ff0e7887 */ /* 0x000fe40008800000 */
[----:B------:R-:W-:Y:S02]  /*58f0*/  USEL UR13, UR13, URZ, UP1 ;  /* 0x000000ff0d0d7287 */ /* 0x000fe40008800000 */
[----:B------:R-:W-:Y:S02]  /*5900*/  UPLOP3.LUT UP1, UPT, UPT, UPT, UPT, 0x80, 0x8 ;  /* 0x000000000008789c */ /* 0x000fe40003f2f070 */
[----:B------:R-:W-:Y:S01]  /*5910*/  LOP3.LUT R29, R29, UR14, RZ, 0x3c, !PT ;  /* 0x0000000e1d1d7c12 */ /* 0x000fe2000f8e3cff */
[----:B------:R-:W-:Y:S01]  /*5920*/  SYNCS.ARRIVE.TRANS64.RED.A1T0 RZ, [UR15], RZ ;  /* 0x000000ffffff79a7 */ /* 0x000fe2000810040f */
[----:B------:R-:W-:Y:S07]  /*5930*/  @P3 BRA `(.L_x_106) ;  /* 0xfffffff4001c3947 */ /* 0x000fee000383ffff */
[----:B------:R-:W-:Y:S01]  /*5940*/  UIADD3 UR7, UPT, UPT, UR7, 0x228, URZ ;  /* 0x0000022807077890 */ /* 0x000fe2000fffe0ff */
[----:B------:R-:W-:-:S03]  /*5950*/  SHF.L.U32 R2, R29, 0x1f, RZ ;  /* 0x0000001f1d027819 */ /* 0x000fc600000006ff */
[----:B------:R-:W-:-:S09]  /*5960*/  ULEA UR4, UR13, UR7, 0x3 ;  /* 0x000000070d047291 */ /* 0x000fd2000f8e18ff */
[----:B------:R-:W1:Y:S02]  /*5970*/  SYNCS.PHASECHK.TRANS64.TRYWAIT P0, [UR4], R2 ;  /* 0x00000002ff0075a7 */ /* 0x000e640008001104 */
[----:B-1----:R-:W-:Y:S05]  /*5980*/  @!P0 BRA `(.L_x_107) ;  /* 0x00000040001c8947 */ /* 0x002fea0003800000 */
.L_x_237:
        /* <DEDUP_REMOVED lines=9> */
.L_x_239:
[----:B------:R-:W-:-:S04]  /*5a20*/  UIADD3 UR5, UPT, UPT, UR5, 0x1, URZ ;  /* 0x0000000105057890 */ /* 0x000fc8000fffe0ff */
[----:B------:R-:W-:-:S04]  /*5a30*/  UISETP.NE.AND UP0, UPT, UR5, 0x3, UPT ;  /* 0x000000030500788c */ /* 0x000fc8000bf05270 */
[----:B------:R-:W-:Y:S02]  /*5a40*/  USEL UR4, URZ, 0x1, UP0 ;  /* 0x00000001ff047887 */ /* 0x000fe40008000000 */
[----:B------:R-:W-:-:S04]  /*5a50*/  USEL UR5, UR5, URZ, UP0 ;  /* 0x000000ff05057287 */ /* 0x000fc80008000000 */
[----:B------:R-:W-:Y:S01]  /*5a60*/  ULEA UR5, UR5, UR7, 0x3 ;  /* 0x0000000705057291 */ /* 0x000fe2000f8e18ff */
[----:B-1----:R-:W-:-:S04]  /*5a70*/  LOP3.LUT R2, R29, UR4, RZ, 0x3c, !PT ;  /* 0x000000041d027c12 */ /* 0x002fc8000f8e3cff */
[----:B------:R-:W-:Y:S01]  /*5a80*/  SHF.L.U32 R2, R2, 0x1f, RZ ;  /* 0x0000001f02027819 */ /* 0x000fe200000006ff */
[----:B------:R-:W-:-:S07]  /*5a90*/  IMAD.U32 R0, RZ, RZ, UR5 ;  /* 0x00000005ff007e24 */ /* 0x000fce000f8e00ff */
.L_x_109:
[----:B-1----:R1:W3:Y:S02]  /*5aa0*/  SYNCS.PHASECHK.TRANS64.TRYWAIT P0, [R0+URZ], R2 ;  /* 0x00000002000075a7 */ /* 0x0022e400080011ff */
[----:B---3--:R-:W-:Y:S05]  /*5ab0*/  @!P0 NANOSLEEP.SYNCS 0x989680 ;  /* 0x009896800000895d */ /* 0x008fea0003900000 */
[----:B------:R-:W3:Y:S02]  /*5ac0*/  @!P0 SYNCS.PHASECHK.TRANS64 P0, [R0+URZ], R2 ;  /* 0x00000002000085a7 */ /* 0x000ee400080010ff */
[----:B--23--:R-:W-:Y:S05]  /*5ad0*/  @P0 EXIT ;  /* 0x000000000000094d */ /* 0x00cfea0003800000 */
[----:B------:R-:W-:Y:S05]  /*5ae0*/  BRA `(.L_x_109) ;  /* 0xfffffffc00ec7947 */ /* 0x000fea000383ffff */
.L_x_97:
[----:B------:R-:W-:-:S06]  /*5af0*/  UISETP.GE.AND UP1, UPT, UR8, 0x4, UPT ;  /* 0x000000040800788c */ /* 0x000fcc000bf26270 */
[----:B------:R-:W-:-:S13]  /*5b00*/  PLOP3.LUT P0, PT, PT, PT, UP1, 0x80, 0x8 ;  /* 0x000000000008781c */ /* 0x000fda0003f0f018 */
[----:B------:R-:W-:Y:S05]  /*5b10*/  @!P0 EXIT ;  /* 0x000000000000894d */ /* 0x000fea0003800000 */
[----:B------:R-:W-:Y:S01]  /*5b20*/  BAR.SYNC.DEFER_BLOCKING 0x6, 0xa0 ;  /* 0x0182800000007b1d */ /* 0x000fe20000010000 */
[C---:B------:R-:W-:Y:S01]  /*5b30*/  IMAD.SHL.U32 R2, R93.reuse, 0x20, RZ ;  /* 0x000000205d027824 */ /* 0x040fe200078e00ff */
[C---:B------:R-:W-:Y:S01]  /*5b40*/  LOP3.LUT R94, R93.reuse, 0x2, RZ, 0xc0, !PT ;  /* 0x000000025d5e7812 */ /* 0x040fe200078ec0ff */
[C---:B------:R-:W-:Y:S01]  /*5b50*/  IMAD.SHL.U32 R99, R93.reuse, 0x4, RZ ;  /* 0x000000045d637824 */ /* 0x040fe200078e00ff */
[C---:B------:R-:W-:Y:S01]  /*5b60*/  LOP3.LUT R100, R93.reuse, 0x60, RZ, 0xc0, !PT ;  /* 0x000000605d647812 */ /* 0x040fe200078ec0ff */
[C---:B------:R-:W-:Y:S01]  /*5b70*/  IMAD.U32 R46, R93.reuse, 0x10000, RZ ;  /* 0x000100005d2e7824 */ /* 0x040fe200078e00ff */
[----:B------:R-:W-:Y:S02]  /*5b80*/  UMOV UR48, 0x400 ;  /* 0x0000040000307882 */ /* 0x000fe40000000000 */
[----:B------:R-:W1:Y:S01]  /*5b90*/  LDC R91, c[0x0][0x370] ;  /* 0x0000dc00ff5b7b82 */ /* 0x000e620000000800 */
[----:B------:R-:W-:Y:S01]  /*5ba0*/  ULEA UR48, UR37, UR48, 0x18 ;  /* 0x0000003025307291 */ /* 0x000fe2000f8ec0ff */
[----:B------:R-:W-:Y:S01]  /*5bb0*/  LOP3.LUT R3, R2, 0xc0, RZ, 0xc0, !PT ;  /* 0x000000c002037812 */ /* 0x000fe200078ec0ff */
[----:B------:R-:W-:Y:S01]  /*5bc0*/  IMAD.MOV.U32 R45, RZ, RZ, RZ ;  /* 0x000000ffff2d7224 */ /* 0x000fe200078e00ff */
[----:B------:R-:W-:Y:S01]  /*5bd0*/  LOP3.LUT R93, R93, 0x4, RZ, 0xc0, !PT ;  /* 0x000000045d5d7812 */ /* 0x000fe200078ec0ff */
[----:B------:R-:W-:Y:S01]  /*5be0*/  UIADD3 UR52, UPT, UPT, UR48, 0x400, URZ ;  /* 0x0000040030347890 */ /* 0x000fe2000fffe0ff */
[----:B------:R-:W-:-:S02]  /*5bf0*/  LOP3.LUT R99, R3, 0x18, R99, 0xf8, !PT ;  /* 0x0000001803637812 */ /* 0x000fc400078ef863 */
[----:B------:R-:W-:Y:S01]  /*5c00*/  CS2R R96, SRZ ;  /* 0x0000000000607805 */ /* 0x000fe2000001ff00 */
[----:B------:R-:W2:Y:S01]  /*5c10*/  LDC R42, c[0x0][0xb0c] ;  /* 0x0002c300ff2a7b82 */ /* 0x000ea20000000800 */
[----:B------:R-:W-:Y:S01]  /*5c20*/  LOP3.LUT R46, R46, 0x600000, RZ, 0xc0, !PT ;  /* 0x006000002e2e7812 */ /* 0x000fe200078ec0ff */
[----:B------:R-:W-:Y:S01]  /*5c30*/  IMAD.MOV.U32 R103, RZ, RZ, RZ ;  /* 0x000000ffff677224 */ /* 0x000fe200078e00ff */
[----:B------:R-:W-:Y:S01]  /*5c40*/  IADD3 R98, PT, PT, -R93, 0x2, RZ ;  /* 0x000000025d627810 */ /* 0x000fe20007ffe1ff */
[----:B------:R-:W-:Y:S01]  /*5c50*/  IMAD.MOV R94, RZ, RZ, -R94 ;  /* 0x000000ffff5e7224 */ /* 0x000fe200078e0a5e */
[----:B------:R-:W-:Y:S01]  /*5c60*/  LOP3.LUT R99, R99, 0xf20, R2, 0xf8, !PT ;  /* 0x00000f2063637812 */ /* 0x000fe200078ef802 */
[----:B------:R-:W-:Y:S01]  /*5c70*/  IMAD.MOV R93, RZ, RZ, -R93 ;  /* 0x000000ffff5d7224 */ /* 0x000fe200078e0a5d */
[----:B------:R-:W4:Y:S01]  /*5c80*/  LDCU.64 UR54, c[0x0][0x348] ;  /* 0x00006900ff3677ac */ /* 0x000f220008000a00 */
[----:B------:R-:W1:Y:S01]  /*5c90*/  LDC R89, c[0x0][0xb20] ;  /* 0x0002c800ff597b82 */ /* 0x000e620000000800 */
[----:B------:R-:W3:Y:S01]  /*5ca0*/  LDS R0, [UR48+0x300] ;  /* 0x00030030ff007984 */ /* 0x000ee20008000800 */
[----:B------:R-:W-:Y:S01]  /*5cb0*/  IMAD.SHL.U32 R98, R98, 0x10, RZ ;  /* 0x0000001062627824 */ /* 0x000fe200078e00ff */
[----:B------:R-:W-:Y:S01]  /*5cc0*/  LEA R99, R99, UR52, 0x1 ;  /* 0x0000003463637c11 */ /* 0x000fe2000f8e08ff */
[----:B------:R-:W-:Y:S01]  /*5cd0*/  UMOV UR51, 0x1 ;  /* 0x0000000100337882 */ /* 0x000fe20000000000 */
[----:B------:R-:W-:Y:S01]  /*5ce0*/  UMOV UR56, URZ ;  /* 0x000000ff00387c82 */ /* 0x000fe20008000000 */
[----:B------:R-:W1:Y:S02]  /*5cf0*/  LDCU.64 UR38, c[0x0][0x888] ;  /* 0x00011100ff2677ac */ /* 0x000e640008000a00 */
[----:B------:R-:W1:Y:S01]  /*5d00*/  LDC R41, c[0x0][0xb30] ;  /* 0x0002cc00ff297b82 */ /* 0x000e620000000800 */
[----:B------:R-:W1:Y:S01]  /*5d10*/  LDCU.64 UR44, c[0x0][0x890] ;  /* 0x00011200ff2c77ac */ /* 0x000e620008000a00 */
[----:B------:R-:W-:Y:S01]  /*5d20*/  UMOV UR50, URZ ;  /* 0x000000ff00327c82 */ /* 0x000fe20008000000 */
[----:B------:R-:W-:-:S05]  /*5d30*/  UMOV UR49, URZ ;  /* 0x000000ff00317c82 */ /* 0x000fca0008000000 */
[----:B------:R-:W1:Y:S08]  /*5d40*/  LDC.64 R84, c[0x0][0xb10] ;  /* 0x0002c400ff547b82 */ /* 0x000e700000000a00 */
[----:B------:R-:W1:Y:S08]  /*5d50*/  LDC.64 R38, c[0x0][0xb18] ;  /* 0x0002c600ff267b82 */ /* 0x000e700000000a00 */
[----:B------:R-:W1:Y:S08]  /*5d60*/  LDC.64 R36, c[0x0][0xb28] ;  /* 0x0002ca00ff247b82 */ /* 0x000e700000000a00 */
[----:B------:R-:W1:Y:S01]  /*5d70*/  LDC.64 R82, c[0x0][0x8b0] ;  /* 0x00022c00ff527b82 */ /* 0x000e620000000a00 */
[----:B---3--:R-:W-:-:S07]  /*5d80*/  IMAD.IADD R46, R0, 0x1, R46 ;  /* 0x00000001002e7824 */ /* 0x008fce00078e022e */
[----:B------:R-:W3:Y:S08]  /*5d90*/  LDC.64 R80, c[0x0][0x8a8] ;  /* 0x00022a00ff507b82 */ /* 0x000ef00000000a00 */
[----:B--2-4-:R-:W1:Y:S02]  /*5da0*/  LDC R90, c[0x0][0x374] ;  /* 0x0000dd00ff5a7b82 */ /* 0x014e640000000800 */
.L_x_140:
[C---:B------:R-:W-:Y:S02]  /*5db0*/  LEA R0, R103.reuse, UR48, 0x3 ;  /* 0x0000003067007c11 */ /* 0x040fe4000f8e18ff */
[----:B------:R-:W-:Y:S02]  /*5dc0*/  SHF.L.U32 R2, R96, 0x1f, RZ ;  /* 0x0000001f60027819 */ /* 0x000fe400000006ff */
[----:B------:R-:W-:Y:S02]  /*5dd0*/  LEA R16, R103, UR48, 0x4 ;  /* 0x0000003067107c11 */ /* 0x000fe4000f8e20ff */
[----:B------:R-:W2:Y:S02]  /*5de0*/  SYNCS.PHASECHK.TRANS64.TRYWAIT P0, [R0+URZ+0x250], R2 ;  /* 0x00025002000075a7 */ /* 0x000ea400080011ff */
[----:B--2---:R-:W-:Y:S05]  /*5df0*/  @!P0 BRA `(.L_x_110) ;  /* 0x0000003c00308947 */ /* 0x004fea0003800000 */
.L_x_240:
[----:B------:R-:W4:Y:S01]  /*5e00*/  LDC.64 R10, c[0x0][0xb10] ;  /* 0x0002c400ff0a7b82 */ /* 0x000f220000000a00 */
[----:B------:R-:W3:Y:S01]  /*5e10*/  LDS.128 R16, [R16+0x2e0] ;  /* 0x0002e00010107984 */ /* 0x000ee20000000c00 */
[----:B-1----:R-:W-:Y:S01]  /*5e20*/  ISETP.NE.AND P1, PT, R41, 0x1, PT ;  /* 0x000000012900780c */ /* 0x002fe20003f25270 */
[----:B--2---:R-:W-:Y:S01]  /*5e30*/  VIADD R0, R0, 0x260 ;  /* 0x0000026000007836 */ /* 0x004fe20000000000 */
[----:B------:R-:W-:Y:S04]  /*5e40*/  ISETP.GE.AND P0, PT, R40, 0x1, PT ;  /* 0x000000012800780c */ /* 0x000fe80003f06270 */
[----:B------:R-:W1:Y:S01]  /*5e50*/  LDC.64 R8, c[0x0][0xb18] ;  /* 0x0002c600ff087b82 */ /* 0x000e620000000a00 */
[----:B------:R-:W-:Y:S01]  /*5e60*/  PRMT R0, RZ, 0x654, R0 ;  /* 0x00000654ff007816 */ /* 0x000fe20000000000 */
[----:B------:R-:W-:Y:S01]  /*5e70*/  @!PT LDS RZ, [RZ] ;  /* 0x00000000fffff984 */ /* 0x000fe20000000800 */
[----:B------:R-:W-:Y:S01]  /*5e80*/  @!PT LDS RZ, [RZ] ;  /* 0x00000000fffff984 */ /* 0x000fe20000000800 */
[----:B------:R-:W-:Y:S01]  /*5e90*/  @!PT LDS RZ, [RZ] ;  /* 0x00000000fffff984 */ /* 0x000fe20000000800 */
[----:B------:R-:W-:Y:S01]  /*5ea0*/  @!PT LDS RZ, [RZ] ;  /* 0x00000000fffff984 */ /* 0x000fe20000000800 */
[----:B------:R2:W-:Y:S06]  /*5eb0*/  MEMBAR.ALL.CTA ;  /* 0x0000000000007992 */ /* 0x0005ec0000008000 */
[----:B--2---:R-:W2:Y:S01]  /*5ec0*/  FENCE.VIEW.ASYNC.S ;  /* 0x00000000000073c6 */ /* 0x004ea20000000000 */
[----:B------:R-:W1:Y:S08]  /*5ed0*/  @!P1 LDC R12, c[0x0][0xb20] ;  /* 0x0002c800ff0c9b82 */ /* 0x000e700000000800 */
[----:B------:R-:W1:Y:S01]  /*5ee0*/  @!P1 LDC R7, c[0x0][0xb0c] ;  /* 0x0002c300ff079b82 */ /* 0x000e620000000800 */
[----:B--2---:R2:W-:Y:S01]  /*5ef0*/  SYNCS.ARRIVE.TRANS64.RED.A1T0 RZ, [R0+URZ], RZ ;  /* 0x000000ff00ff79a7 */ /* 0x0045e200081004ff */
[----:B---3--:R-:W-:Y:S04]  /*5f00*/  LOP3.LUT P4, RZ, R18, 0x1, RZ, 0xc0, !PT ;  /* 0x0000000112ff7812 */ /* 0x008fe8000788c0ff */
[----:B------:R-:W-:Y:S09]  /*5f10*/  P2R R101, PR, RZ, 0x10 ;  /* 0x00000010ff657803 */ /* 0x000ff20000000000 */
[----:B------:R-:W-:Y:S02]  /*5f20*/  @P4 MOV R44, R16 ;  /* 0x00000010002c4202 */ /* 0x000fe40000000f00 */
[----:B------:R-:W-:Y:S01]  /*5f30*/  @P4 LOP3.LUT R43, R17, 0xffff, RZ, 0xc0, !PT ;  /* 0x0000ffff112b4812 */ /* 0x000fe200078ec0ff */
[----:B--2-4-:R-:W-:Y:S06]  /*5f40*/  @!P0 BRA `(.L_x_111) ;  /* 0x0000000000a48947 */ /* 0x014fec0003800000 */
[----:B------:R-:W-:Y:S01]  /*5f50*/  IMAD.HI.U32 R0, R90, R39, RZ ;  /* 0x000000275a007227 */ /* 0x000fe200078e00ff */
[----:B------:R-:W-:Y:S02]  /*5f60*/  ISETP.NE.AND P0, PT, R38, 0x1, PT ;  /* 0x000000012600780c */ /* 0x000fe40003f05270 */
[----:B------:R-:W-:Y:S01]  /*5f70*/  ISETP.NE.AND P2, PT, R40, 0x1, PT ;  /* 0x000000012800780c */ /* 0x000fe20003f45270 */
[----:B------:R-:W-:Y:S01]  /*5f80*/  IMAD.HI.U32 R4, R91, R84, RZ ;  /* 0x000000545b047227 */ /* 0x000fe200078e00ff */
[----:B------:R-:W-:Y:S02]  /*5f90*/  SHF.R.U32.HI R0, RZ, R89, R0 ;  /* 0x00000059ff007219 */ /* 0x000fe40000011600 */
[----:B------:R-:W-:Y:S01]  /*5fa0*/  ISETP.NE.AND P3, PT, R42, 0x1, PT ;  /* 0x000000012a00780c */ /* 0x000fe20003f65270 */
[----:B------:R-:W-:Y:S01]  /*5fb0*/  IMAD.HI.U32 R6, R43, R39, RZ ;  /* 0x000000272b067227 */ /* 0x000fe200078e00ff */
[-C--:B------:R-:W-:Y:S02]  /*5fc0*/  SHF.R.U32.HI R4, RZ, R85.reuse, R4 ;  /* 0x00000055ff047219 */ /* 0x080fe40000011604 */
[----:B------:R-:W-:Y:S01]  /*5fd0*/  SEL R0, R90, R0, !P0 ;  /* 0x000000005a007207 */ /* 0x000fe20004000000 */
[----:B------:R-:W-:Y:S01]  /*5fe0*/  IMAD.HI.U32 R5, R44, R84, RZ ;  /* 0x000000542c057227 */ /* 0x000fe200078e00ff */
[----:B------:R-:W-:Y:S03]  /*5ff0*/  SEL R4, R91, R4, !P3 ;  /* 0x000000045b047207 */ /* 0x000fe60005800000 */
[-C--:B------:R-:W-:Y:S01]  /*6000*/  IMAD.HI.U32 R3, R0, R36.reuse, RZ ;  /* 0x0000002400037227 */ /* 0x080fe200078e00ff */
[----:B------:R-:W-:Y:S03]  /*6010*/  SHF.R.U32.HI R5, RZ, R85, R5 ;  /* 0x00000055ff057219 */ /* 0x000fe60000011605 */
[----:B------:R-:W-:Y:S01]  /*6020*/  IMAD.HI.U32 R2, R4, R36, RZ ;  /* 0x0000002404027227 */ /* 0x000fe200078e00ff */
[----:B------:R-:W-:Y:S02]  /*6030*/  @P2 SHF.R.U32.HI R0, RZ, R37, R3 ;  /* 0x00000025ff002219 */ /* 0x000fe40000011603 */
[----:B------:R-:W-:Y:S02]  /*6040*/  SHF.R.U32.HI R3, RZ, R89, R6 ;  /* 0x00000059ff037219 */ /* 0x000fe40000011606 */
[----:B------:R-:W-:Y:S01]  /*6050*/  @P2 SHF.R.U32.HI R4, RZ, R37, R2 ;  /* 0x00000025ff042219 */ /* 0x000fe20000011602 */
[----:B------:R-:W-:Y:S01]  /*6060*/  IMAD R0, R40, R0, RZ ;  /* 0x0000000028007224 */ /* 0x000fe200078e02ff */
[----:B------:R-:W-:Y:S02]  /*6070*/  SEL R3, R43, R3, !P0 ;  /* 0x000000032b037207 */ /* 0x000fe40004000000 */
[----:B------:R-:W-:Y:S01]  /*6080*/  SEL R2, R44, R5, !P3 ;  /* 0x000000052c027207 */ /* 0x000fe20005800000 */
[----:B------:R-:W-:Y:S01]  /*6090*/  IMAD R5, R40, R4, RZ ;  /* 0x0000000428057224 */ /* 0x000fe200078e02ff */
[C---:B------:R-:W-:Y:S01]  /*60a0*/  ISETP.GE.AND P0, PT, R3.reuse, R0, PT ;  /* 0x000000000300720c */ /* 0x040fe20003f06270 */
[C---:B------:R-:W-:Y:S03]  /*60b0*/  IMAD.HI.U32 R0, R3.reuse, R36, RZ ;  /* 0x0000002403007227 */ /* 0x040fe600078e00ff */
[C---:B------:R-:W-:Y:S02]  /*60c0*/  ISETP.GE.OR P0, PT, R2.reuse, R5, P0 ;  /* 0x000000050200720c */ /* 0x040fe40000706670 */
[----:B------:R-:W-:Y:S04]  /*60d0*/  SHF.R.U32.HI R0, RZ, R37, R0 ;  /* 0x00000025ff007219 */ /* 0x000fe80000011600 */
[C---:B------:R-:W-:Y:S05]  /*60e0*/  SEL R6, R3.reuse, R0, !P2 ;  /* 0x0000000003067207 */ /* 0x040fea0005000000 */
        /* <DEDUP_REMOVED lines=14> */
[----:B------:R-:W-:Y:S07]  /*61d0*/  IMAD R43, R3, R38, R43 ;  /* 0x00000026032b7224 */ /* 0x000fee00078e022b */
.L_x_111:
[----:B-1----:R-:W-:Y:S01]  /*61e0*/  @!P1 ISETP.NE.AND P0, PT, R8, 0x1, PT ;  /* 0x000000010800980c */ /* 0x002fe20003f05270 */
[----:B------:R-:W-:Y:S01]  /*61f0*/  @!P1 IMAD.HI.U32 R0, R44, R10, RZ ;  /* 0x0000000a2c009227 */ /* 0x000fe200078e00ff */
[----:B------:R-:W-:Y:S01]  /*6200*/  @!P1 ISETP.NE.AND P2, PT, R7, 0x1, PT ;  /* 0x000000010700980c */ /* 0x000fe20003f45270 */
[----:B------:R-:W-:Y:S01]  /*6210*/  ULOP3.LUT UP0, URZ, UR52, 0x1b0, URZ, 0xc0, !UPT ;  /* 0x000001b034ff7892 */ /* 0x000fe2000f80c0ff */
[----:B------:R-:W-:Y:S01]  /*6220*/  R2UR UR42, R15 ;  /* 0x000000000f2a72ca */ /* 0x000fe200000e0000 */
[----:B------:R-:W-:Y:S01]  /*6230*/  @!P1 IMAD.HI.U32 R2, R43, R9, RZ ;  /* 0x000000092b029227 */ /* 0x000fe200078e00ff */
[----:B------:R-:W-:Y:S02]  /*6240*/  @!P1 SHF.R.U32.HI R0, RZ, R11, R0 ;  /* 0x0000000bff009219 */ /* 0x000fe40000011600 */
[----:B------:R-:W-:Y:S01]  /*6250*/  R2UR UR41, R14 ;  /* 0x000000000e2972ca */ /* 0x000fe200000e0000 */
[----:B------:R-:W-:Y:S01]  /*6260*/  VIADD R103, R103, 0x1 ;  /* 0x0000000167677836 */ /* 0x000fe20000000000 */
[----:B------:R-:W-:Y:S02]  /*6270*/  @!P1 SHF.R.U32.HI R2, RZ, R12, R2 ;  /* 0x0000000cff029219 */ /* 0x000fe40000011602 */
[----:B------:R-:W-:Y:S02]  /*6280*/  @!P1 SEL R3, R44, R0, !P2 ;  /* 0x000000002c039207 */ /* 0x000fe40005000000 */
[----:B------:R-:W-:Y:S02]  /*6290*/  @!P1 SEL R2, R43, R2, !P0 ;  /* 0x000000022b029207 */ /* 0x000fe40004000000 */
[----:B------:R-:W-:Y:S01]  /*62a0*/  @P4 SHF.R.U32.HI R95, RZ, 0x10, R17 ;  /* 0x00000010ff5f4819 */ /* 0x000fe20000011611 */
[----:B------:R-:W-:Y:S02]  /*62b0*/  USHF.L.U32 UR42, UR42, 0x7, URZ ;  /* 0x000000072a2a7899 */ /* 0x000fe400080006ff */
[----:B------:R-:W-:Y:S02]  /*62c0*/  @!P1 IMAD.IADD R0, R2, 0x1, -R3 ;  /* 0x0000000102009824 */ /* 0x000fe400078e0a03 */
[----:B------:R-:W-:Y:S01]  /*62d0*/  @!P1 IMAD.IADD R2, R3, 0x1, -R2 ;  /* 0x0000000103029824 */ /* 0x000fe200078e0a02 */
[----:B------:R-:W-:Y:S01]  /*62e0*/  USHF.L.U32 UR41, UR41, 0x6, URZ ;  /* 0x0000000629297899 */ /* 0x000fe200080006ff */
[----:B------:R-:W-:Y:S02]  /*62f0*/  @!P1 IMAD R44, R0, R7, R44 ;  /* 0x00000007002c9224 */ /* 0x000fe400078e022c */
[----:B------:R-:W-:Y:S01]  /*6300*/  @!P1 IMAD R43, R2, R8, R43 ;  /* 0x00000008022b9224 */ /* 0x000fe200078e022b */
[----:B------:R-:W-:Y:S08]  /*6310*/  BRA.U !UP0, `(.L_x_112) ;  /* 0x00000001087c7547 */ /* 0x000ff0000b800000 */
[----:B------:R-:W1:Y:S01]  /*6320*/  LDCU.64 UR8, c[0x4][0x80] ;  /* 0x01001000ff0877ac */ /* 0x000e620008000a00 */
[----:B------:R-:W-:Y:S01]  /*6330*/  MOV R2, 0x0 ;  /* 0x0000000000027802 */ /* 0x000fe20000000f00 */
[----:B------:R-:W-:Y:S02]  /*6340*/  HFMA2 R12, -RZ, RZ, 0, 5.9604644775390625e-08 ;  /* 0x00000001ff0c7431 */ /* 0x000fe400000001ff */
[----:B------:R-:W-:Y:S01]  /*6350*/  IMAD.MOV.U32 R8, RZ, RZ, 0x70 ;  /* 0x00000070ff087424 */ /* 0x000fe200078e00ff */
[----:B------:R2:W3:Y:S01]  /*6360*/  LDC.64 R14, c[0x4][R2] ;  /* 0x01000000020e7b82 */ /* 0x0004e20000000a00 */
[----:B------:R-:W4:Y:S01]  /*6370*/  LDCU.64 UR6, c[0x4][0x88] ;  /* 0x01001100ff0677ac */ /* 0x000f220008000a00 */
[----:B------:R-:W-:Y:S01]  /*6380*/  IMAD.MOV.U32 R13, RZ, RZ, RZ ;  /* 0x000000ffff0d7224 */ /* 0x000fe200078e00ff */
[----:B------:R-:W2:Y:S01]  /*6390*/  LDCU.64 UR4, c[0x4][0x8] ;  /* 0x01000100ff0477ac */ /* 0x000ea20008000a00 */
[----:B-1----:R-:W-:Y:S01]  /*63a0*/  MOV R5, UR9 ;  /* 0x0000000900057c02 */ /* 0x002fe20008000f00 */
[----:B------:R-:W-:Y:S01]  /*63b0*/  IMAD.U32 R4, RZ, RZ, UR8 ;  /* 0x00000008ff047e24 */ /* 0x000fe2000f8e00ff */
[----:B----4-:R-:W-:Y:S01]  /*63c0*/  MOV R7, UR7 ;  /* 0x0000000700077c02 */ /* 0x010fe20008000f00 */
[----:B------:R-:W-:Y:S01]  /*63d0*/  IMAD.U32 R6, RZ, RZ, UR6 ;  /* 0x00000006ff067e24 */ /* 0x000fe2000f8e00ff */
[----:B--2---:R-:W-:Y:S01]  /*63e0*/  MOV R11, UR5 ;  /* 0x00000005000b7c02 */ /* 0x004fe20008000f00 */
[----:B------:R-:W-:Y:S02]  /*63f0*/  IMAD.U32 R10, RZ, RZ, UR4 ;  /* 0x00000004ff0a7e24 */ /* 0x000fe4000f8e00ff */
[----:B------:R-:W-:Y:S07]  /*6400*/  LEPC R20, `(.L_x_113) ;  /* 0x000000001014794e */ /* 0x000fee0000000000 */
[----:B---3-5:R-:W-:Y:S05]  /*6410*/  CALL.ABS.NOINC R14 ;  /* 0x000000000e007343 */ /* 0x028fea0003c00000 */
.L_x_113:
[----:B------:R-:W1:Y:S01]  /*6420*/  LDCU.64 UR8, c[0x4][0x80] ;  /* 0x01001000ff0877ac */ /* 0x000e620008000a00 */
[----:B------:R-:W2:Y:S01]  /*6430*/  LDC.64 R2, c[0x4][R2] ;  /* 0x0100000002027b82 */ /* 0x000ea20000000a00 */
[----:B------:R-:W-:Y:S02]  /*6440*/  HFMA2 R12, -RZ, RZ, 0, 5.9604644775390625e-08 ;  /* 0x00000001ff0c7431 */ /* 0x000fe400000001ff */
[----:B------:R-:W-:Y:S02]  /*6450*/  IMAD.MOV.U32 R8, RZ, RZ, 0x70 ;  /* 0x00000070ff087424 */ /* 0x000fe400078e00ff */
[----:B------:R-:W-:Y:S01]  /*6460*/  IMAD.MOV.U32 R13, RZ, RZ, RZ ;  /* 0x000000ffff0d7224 */ /* 0x000fe200078e00ff */
[----:B------:R-:W3:Y:S01]  /*6470*/  LDCU.64 UR6, c[0x4][0x88] ;  /* 0x01001100ff0677ac */ /* 0x000ee20008000a00 */
[----:B------:R-:W4:Y:S01]  /*6480*/  LDCU.64 UR4, c[0x4][0x8] ;  /* 0x01000100ff0477ac */ /* 0x000f220008000a00 */
[----:B-1----:R-:W-:Y:S02]  /*6490*/  MOV R4, UR8 ;  /* 0x0000000800047c02 */ /* 0x002fe40008000f00 */
[----:B------:R-:W-:Y:S02]  /*64a0*/  MOV R5, UR9 ;  /* 0x0000000900057c02 */ /* 0x000fe40008000f00 */
[----:B---3--:R-:W-:Y:S01]  /*64b0*/  MOV R7, UR7 ;  /* 0x0000000700077c02 */ /* 0x008fe20008000f00 */
[----:B------:R-:W-:Y:S01]  /*64c0*/  IMAD.U32 R6, RZ, RZ, UR6 ;  /* 0x00000006ff067e24 */ /* 0x000fe2000f8e00ff */
[----:B----4-:R-:W-:Y:S01]  /*64d0*/  MOV R11, UR5 ;  /* 0x00000005000b7c02 */ /* 0x010fe20008000f00 */
[----:B------:R-:W-:Y:S02]  /*64e0*/  IMAD.U32 R10, RZ, RZ, UR4 ;  /* 0x00000004ff0a7e24 */ /* 0x000fe4000f8e00ff */
[----:B------:R-:W-:Y:S07]  /*64f0*/  LEPC R20, `(.L_x_112) ;  /* 0x000000001014794e */ /* 0x000fee0000000000 */
[----:B--2---:R-:W-:Y:S05]  /*6500*/  CALL.ABS.NOINC R2 ;  /* 0x0000000002007343 */ /* 0x004fea0003c00000 */
.L_x_112:
[----:B------:R-:W-:Y:S01]  /*6510*/  ISETP.NE.U32.AND P4, PT, R82, RZ, PT ;  /* 0x000000ff5200720c */ /* 0x000fe20003f85070 */
[----:B------:R-:W-:Y:S01]  /*6520*/  UISETP.NE.AND UP2, UPT, UR53, URZ, UPT ;  /* 0x000000ff3500728c */ /* 0x000fe2000bf45270 */
[----:B------:R-:W-:Y:S01]  /*6530*/  ISETP.NE.U32.AND P2, PT, RZ, UR38, PT ;  /* 0x00000026ff007c0c */ /* 0x000fe2000bf45070 */
[----:B------:R-:W-:Y:S01]  /*6540*/  UISETP.NE.U32.AND UP1, UPT, UR44, URZ, UPT ;  /* 0x000000ff2c00728c */ /* 0x000fe2000bf25070 */
[----:B------:R-:W-:Y:S01]  /*6550*/  ISETP.NE.AND.EX P4, PT, R83, RZ, PT, P4 ;  /* 0x000000ff5300720c */ /* 0x000fe20003f85340 */
[----:B------:R-:W-:Y:S01]  /*6560*/  UPLOP3.LUT UP0, UPT, UPT, UPT, UPT, 0x40, 0x4 ;  /* 0x000000000004789c */ /* 0x000fe20003f0e870 */
[----:B------:R-:W-:Y:S01]  /*6570*/  ISETP.NE.AND.EX P2, PT, RZ, UR39, PT, P2 ;  /* 0x00000027ff007c0c */ /* 0x000fe2000bf45320 */
[----:B------:R-:W-:Y:S01]  /*6580*/  UISETP.NE.AND.EX UP1, UPT, UR45, URZ, UPT, UP1 ;  /* 0x000000ff2d00728c */ /* 0x000fe2000bf25310 */
[----:B------:R-:W-:Y:S04]  /*6590*/  PLOP3.LUT P1, PT, PT, PT, UP2, 0x80, 0x8 ;  /* 0x000000000008781c */ /* 0x000fe80003f2f028 */
[----:B------:R-:W-:Y:S06]  /*65a0*/  @UP2 UPLOP3.LUT UP0, UPT, UPT, UPT, UP1, 0x80, 0x8 ;  /* 0x000000000008289c */ /* 0x000fec0003f0f010 */
[----:B------:R-:W-:Y:S01]  /*65b0*/  PLOP3.LUT P0, PT, PT, PT, UP0, 0x80, 0x8 ;  /* 0x000000000008781c */ /* 0x000fe20003f0f008 */
[----:B------:R-:W-:Y:S01]  /*65c0*/  @!UPT UIADD3 URZ, UPT, UPT, URZ, URZ, URZ ;  /* 0x000000fffffff290 */ /* 0x000fe2000fffe0ff */
[----:B------:R-:W-:Y:S11]  /*65d0*/  BRA.U !UP1, `(.L_x_114) ;  /* 0x0000000109387547 */ /* 0x000ff6000b800000 */
[----:B------:R-:W-:Y:S01]  /*65e0*/  UISETP.NE.U32.AND UP0, UPT, UR38, URZ, UPT ;  /* 0x000000ff2600728c */ /* 0x000fe2000bf05070 */
[----:B------:R-:W-:Y:S02]  /*65f0*/  HFMA2 R0, -RZ, RZ, 0, 5.9604644775390625e-08 ;  /* 0x00000001ff007431 */ /* 0x000fe400000001ff */
[----:B------:R-:W-:Y:S01]  /*6600*/  IMAD.MOV.U32 R88, RZ, RZ, 0x1 ;  /* 0x00000001ff587424 */ /* 0x000fe200078e00ff */
[----:B------:R-:W-:Y:S06]  /*6610*/  UISETP.NE.AND.EX UP0, UPT, UR39, URZ, UPT, UP0 ;  /* 0x000000ff2700728c */ /* 0x000fec000bf05300 */
[----:B------:R-:W-:Y:S05]  /*6620*/  PLOP3.LUT P3, PT, PT, PT, UP0, 0x80, 0x8 ;  /* 0x000000000008781c */ /* 0x000fea0003f6f008 */
[----:B------:R-:W1:Y:S01]  /*6630*/  @UP0 LDCU.64 UR6, c[0x0][0x888] ;  /* 0x00011100ff0607ac */ /* 0x000e620008000a00 */
[----:B------:R-:W-:Y:S07]  /*6640*/  @UP0 UIMAD UR4, UR36, UR44, URZ ;  /* 0x0000002c240402a4 */ /* 0x000fee000f8e02ff */
[----:B------:R-:W-:Y:S01]  /*6650*/  @!P3 PRMT R88, R0, 0x7610, R88 ;  /* 0x000076100058b816 */ /* 0x000fe20000000058 */
[----:B-1----:R-:W-:Y:S03]  /*6660*/  @UP0 UIMAD.WIDE UR6, UR4, 0x4, UR6 ;  /* 0x00000004040608a5 */ /* 0x002fe6000f8e0206 */
[----:B------:R-:W1:Y:S03]  /*6670*/  @!UP0 LDCU UR4, c[0x0][0x880] ;  /* 0x00011000ff0487ac */ /* 0x000e660008000800 */
[----:B------:R-:W-:Y:S01]  /*6680*/  IMAD.U32 R2, RZ, RZ, UR6 ;  /* 0x00000006ff027e24 */ /* 0x000fe2000f8e00ff */
[----:B------:R-:W-:Y:S05]  /*6690*/  MOV R3, UR7 ;  /* 0x0000000700037c02 */ /* 0x000fea0008000f00 */
[----:B-----5:R2:W5:Y:S02]  /*66a0*/  @P3 LDG.E R49, desc[UR46][R2.64] ;  /* 0x0000002e02313981 */ /* 0x020564000c1e1900 */
[----:B-12---:R-:W-:Y:S02]  /*66b0*/  @!P3 IMAD.U32 R49, RZ, RZ, UR4 ;  /* 0x00000004ff31be24 */ /* 0x006fe4000f8e00ff */
.L_x_114:
[----:B------:R-:W-:Y:S05]  /*66c0*/  @!P4 BRA `(.L_x_115) ;  /* 0x000000000020c947 */ /* 0x000fea0003800000 */
[----:B------:R-:W-:Y:S04]  /*66d0*/  ISETP.NE.U32.AND P3, PT, R80, RZ, PT ;  /* 0x000000ff5000720c */ /* 0x000fe80003f65070 */
[----:B------:R-:W-:Y:S11]  /*66e0*/  ISETP.NE.AND.EX P3, PT, R81, RZ, PT, P3 ;  /* 0x000000ff5100720c */ /* 0x000ff60003f65330 */
[----:B------:R-:W-:Y:S02]  /*66f0*/  @!UPT UIADD3 URZ, UPT, UPT, URZ, URZ, URZ ;  /* 0x000000fffffff290 */ /* 0x000fe4000fffe0ff */
[----:B------:R-:W1:Y:S01]  /*6700*/  @P3 LDC.64 R2, c[0x0][0x8a8] ;  /* 0x00022a00ff023b82 */ /* 0x000e620000000a00 */
[----:B------:R-:W-:Y:S04]  /*6710*/  @P3 IMAD R0, R82, UR36, RZ ;  /* 0x0000002452003c24 */ /* 0x000fe8000f8e02ff */
[----:B-1----:R-:W-:Y:S05]  /*6720*/  @P3 IMAD.WIDE R2, R0, 0x4, R2 ;  /* 0x0000000400023825 */ /* 0x002fea00078e0202 */
[----:B-----5:R1:W5:Y:S02]  /*6730*/  @P3 LDG.E R47, desc[UR46][R2.64] ;  /* 0x0000002e022f3981 */ /* 0x020364000c1e1900 */
[----:B-1----:R-:W2:Y:S02]  /*6740*/  @!P3 LDC R47, c[0x0][0x8a0] ;  /* 0x00022800ff2fbb82 */ /* 0x002ea40000000800 */
.L_x_115:
[----:B-----5:R-:W-:Y:S01]  /*6750*/  FSETP.NEU.AND P3, PT, R49, RZ, PT ;  /* 0x000000ff3100720b */ /* 0x020fe20003f6d000 */
[----:B------:R-:W-:Y:S01]  /*6760*/  ULOP3.LUT UR4, UR51, 0x1, URZ, 0x3c, !UPT ;  /* 0x0000000133047892 */ /* 0x000fe2000f8e3cff */
[----:B------:R-:W-:Y:S01]  /*6770*/  SEL R4, RZ, 0xffffffff, P2 ;  /* 0xffffffffff047807 */ /* 0x000fe20001000000 */
[----:B------:R-:W-:Y:S01]  /*6780*/  IMAD.U32 R72, RZ, RZ, UR56 ;  /* 0x00000038ff487e24 */ /* 0x000fe2000f8e00ff */
[----:B------:R-:W-:Y:S01]  /*6790*/  @P1 LOP3.LUT P2, RZ, R88, 0xff, RZ, 0xc0, !PT ;  /* 0x000000ff58ff1812 */ /* 0x000fe2000784c0ff */
[----:B------:R-:W-:Y:S01]  /*67a0*/  IMAD.SHL.U32 R106, R94, 0x10, RZ ;  /* 0x000000105e6a7824 */ /* 0x000fe200078e00ff */
[----:B------:R-:W-:Y:S01]  /*67b0*/  @P1 SEL R0, RZ, 0xffffffff, P3 ;  /* 0xffffffffff001807 */ /* 0x000fe20001800000 */
[----:B------:R-:W-:Y:S01]  /*67c0*/  IMAD.U32 R107, RZ, RZ, UR4 ;  /* 0x00000004ff6b7e24 */ /* 0x000fe2000f8e00ff */
[----:B------:R-:W-:Y:S01]  /*67d0*/  LEA R73, R45, UR48, 0x3 ;  /* 0x000000302d497c11 */ /* 0x000fe2000f8e18ff */
[----:B------:R-:W-:Y:S01]  /*67e0*/  IMAD.SHL.U32 R72, R72, 0x2000, RZ ;  /* 0x0000200048487824 */ /* 0x000fe200078e00ff */
[----:B------:R-:W-:Y:S01]  /*67f0*/  @P0 SEL R0, R4, R0, !P2 ;  /* 0x0000000004000207 */ /* 0x000fe20005000000 */
[----:B------:R-:W-:Y:S01]  /*6800*/  IMAD.SHL.U32 R105, R93, 0x10, RZ ;  /* 0x000000105d697824 */ /* 0x000fe200078e00ff */
[----:B------:R-:W-:Y:S01]  /*6810*/  PLOP3.LUT P2, PT, PT, PT, UP1, 0x80, 0x8 ;  /* 0x000000000008781c */ /* 0x000fe20003f4f018 */
[----:B------:R-:W-:Y:S01]  /*6820*/  IMAD.IADD R67, R99, 0x1, R72 ;  /* 0x0000000163437824 */ /* 0x000fe200078e0248 */
[----:B------:R-:W-:Y:S01]  /*6830*/  @P1 LOP3.LUT R0, R0, 0x1, RZ, 0xc0, !PT ;  /* 0x0000000100001812 */ /* 0x000fe200078ec0ff */
[----:B------:R-:W-:Y:S01]  /*6840*/  BSSY B1, `(.L_x_116) ;  /* 0x0000039000017945 */ /* 0x000fe20003800000 */
[----:B------:R-:W-:Y:S01]  /*6850*/  LOP3.LUT P4, R102, R88, 0xff, RZ, 0xc0, !PT ;  /* 0x000000ff58667812 */ /* 0x000fe2000788c0ff */
[----:B------:R-:W-:Y:S01]  /*6860*/  IMAD.IADD R66, R67, 0x1, R106 ;  /* 0x0000000143427824 */ /* 0x000fe200078e026a */
[----:B------:R-:W-:Y:S01]  /*6870*/  ISETP.NE.U32.OR P5, PT, R0, 0x1, !P1 ;  /* 0x000000010000780c */ /* 0x000fe20004fa5470 */
[----:B------:R-:W-:Y:S01]  /*6880*/  IMAD.U32 R0, RZ, RZ, UR56 ;  /* 0x00000038ff007e24 */ /* 0x000fe2000f8e00ff */
[----:B------:R-:W-:Y:S01]  /*6890*/  SEL R3, RZ, 0xffffffff, P3 ;  /* 0xffffffffff037807 */ /* 0x000fe20001800000 */
[----:B------:R-:W-:Y:S01]  /*68a0*/  IMAD.MOV.U32 R75, RZ, RZ, 0x1 ;  /* 0x00000001ff4b7424 */ /* 0x000fe200078e00ff */
[----:B------:R-:W-:Y:S01]  /*68b0*/  P2R R104, PR, RZ, 0x20 ;  /* 0x00000020ff687803 */ /* 0x000fe20000000000 */
[----:B------:R-:W-:Y:S01]  /*68c0*/  IMAD R48, R45, 0x40, R46 ;  /* 0x000000402d307824 */ /* 0x000fe200078e022e */
[----:B------:R-:W-:Y:S01]  /*68d0*/  LEA R0, R0, UR48, 0x3 ;  /* 0x0000003000007c11 */ /* 0x000fe2000f8e18ff */
[----:B------:R-:W-:Y:S01]  /*68e0*/  IMAD.U32 R74, RZ, RZ, UR56 ;  /* 0x00000038ff4a7e24 */ /* 0x000fe2000f8e00ff */
[----:B------:R-:W-:Y:S02]  /*68f0*/  @P2 SEL R3, R4, R3, !P4 ;  /* 0x0000000304032207 */ /* 0x000fe40006000000 */
[----:B------:R-:W-:Y:S02]  /*6900*/  CS2R R78, SRZ ;  /* 0x00000000004e7805 */ /* 0x000fe4000001ff00 */
[----:B------:R-:W-:Y:S02]  /*6910*/  CS2R R76, SRZ ;  /* 0x00000000004c7805 */ /* 0x000fe4000001ff00 */
[----:B------:R-:W-:Y:S02]  /*6920*/  CS2R R70, SRZ ;  /* 0x0000000000467805 */ /* 0x000fe4000001ff00 */
[----:B------:R-:W-:Y:S02]  /*6930*/  LOP3.LUT R3, R3, 0x1, RZ, 0xc0, !PT ;  /* 0x0000000103037812 */ /* 0x000fe400078ec0ff */
[----:B------:R-:W-:Y:S02]  /*6940*/  CS2R R68, SRZ ;  /* 0x0000000000447805 */ /* 0x000fe4000001ff00 */
[----:B------:R-:W-:Y:S02]  /*6950*/  @P5 SHF.L.U32 R2, R107, 0x1f, RZ ;  /* 0x0000001f6b025819 */ /* 0x000fe400000006ff */
[----:B------:R-:W-:Y:S02]  /*6960*/  CS2R R62, SRZ ;  /* 0x00000000003e7805 */ /* 0x000fe4000001ff00 */
[----:B------:R-:W-:Y:S02]  /*6970*/  ISETP.NE.U32.AND P2, PT, R3, 0x1, PT ;  /* 0x000000010300780c */ /* 0x000fe40003f45070 */
[----:B------:R-:W-:Y:S01]  /*6980*/  CS2R R60, SRZ ;  /* 0x00000000003c7805 */ /* 0x000fe2000001ff00 */
[----:B------:R1:W3:Y:S01]  /*6990*/  @P5 SYNCS.PHASECHK.TRANS64.TRYWAIT P1, [R0+URZ+0x210], R2 ;  /* 0x00021002000055a7 */ /* 0x0002e200080211ff */
[----:B------:R-:W-:Y:S02]  /*69a0*/  CS2R R58, SRZ ;  /* 0x00000000003a7805 */ /* 0x000fe4000001ff00 */
[----:B------:R-:W-:Y:S02]  /*69b0*/  P2R R108, PR, RZ, 0x4 ;  /* 0x00000004ff6c7803 */ /* 0x000fe40000000000 */
[----:B------:R-:W-:Y:S01]  /*69c0*/  CS2R R56, SRZ ;  /* 0x0000000000387805 */ /* 0x000fe2000001ff00 */
[----:B------:R-:W-:Y:S02]  /*69d0*/  IMAD.IADD R65, R67, 0x1, R105 ;  /* 0x0000000143417824 */ /* 0x000fe400078e0269 */
[----:B------:R-:W-:Y:S01]  /*69e0*/  IMAD.IADD R64, R98, 0x1, R66 ;  /* 0x0000000162407824 */ /* 0x000fe200078e0242 */
[----:B-1----:R-:W-:Y:S04]  /*69f0*/  SHF.L.U32 R2, R97, 0x1f, RZ ;  /* 0x0000001f61027819 */ /* 0x002fe800000006ff */
[----:B------:R1:W4:Y:S01]  /*6a00*/  SYNCS.PHASECHK.TRANS64.TRYWAIT P0, [R73+URZ+0x270], R2 ;  /* 0x00027002490075a7 */ /* 0x00032200080011ff */
[----:B---3--:R-:W-:Y:S01]  /*6a10*/  @P5 SEL R75, RZ, 0x1, !P1 ;  /* 0x00000001ff4b5807 */ /* 0x008fe20004800000 */
[----:B-1----:R-:W-:Y:S06]  /*6a20*/  @!P5 BRA `(.L_x_117) ;  /* 0x000000000068d947 */ /* 0x002fec0003800000 */
[----:B------:R-:W-:Y:S01]  /*6a30*/  ISETP.NE.AND P1, PT, R75, RZ, PT ;  /* 0x000000ff4b00720c */ /* 0x000fe20003f25270 */
[----:B------:R-:W-:Y:S01]  /*6a40*/  BSSY B0, `(.L_x_118) ;  /* 0x000000d000007945 */ /* 0x000fe20003800000 */
[----:B------:R-:W-:Y:S02]  /*6a50*/  CS2R R58, SRZ ;  /* 0x00000000003a7805 */ /* 0x000fe4000001ff00 */
[----:B------:R-:W-:Y:S02]  /*6a60*/  CS2R R56, SRZ ;  /* 0x0000000000387805 */ /* 0x000fe4000001ff00 */
[----:B------:R-:W-:Y:S02]  /*6a70*/  CS2R R62, SRZ ;  /* 0x00000000003e7805 */ /* 0x000fe4000001ff00 */
[----:B------:R-:W-:Y:S02]  /*6a80*/  CS2R R60, SRZ ;  /* 0x00000000003c7805 */ /* 0x000fe4000001ff00 */
[----:B------:R-:W-:Y:S02]  /*6a90*/  CS2R R70, SRZ ;  /* 0x0000000000467805 */ /* 0x000fe4000001ff00 */
[----:B------:R-:W-:Y:S02]  /*6aa0*/  CS2R R68, SRZ ;  /* 0x0000000000447805 */ /* 0x000fe4000001ff00 */
[----:B------:R-:W-:Y:S02]  /*6ab0*/  CS2R R78, SRZ ;  /* 0x00000000004e7805 */ /* 0x000fe4000001ff00 */
[----:B------:R-:W-:Y:S01]  /*6ac0*/  CS2R R76, SRZ ;  /* 0x00000000004c7805 */ /* 0x000fe2000001ff00 */
[----:B------:R-:W-:Y:S06]  /*6ad0*/  @P1 BRA `(.L_x_119) ;  /* 0x00000000000c1947 */ /* 0x000fec0003800000 */
[----:B------:R-:W-:Y:S04]  /*6ae0*/  SHF.L.U32 R3, R107, 0x1f, RZ ;  /* 0x0000001f6b037819 */ /* 0x000fe800000006ff */
[----:B------:R-:W1:Y:S02]  /*6af0*/  SYNCS.PHASECHK.TRANS64.TRYWAIT P1, [R0+URZ+0x210], R3 ;  /* 0x00021003000075a7 */ /* 0x000e6400080211ff */
[----:B-1----:R-:W-:Y:S05]  /*6b00*/  @!P1 BRA `(.L_x_120) ;  /* 0x0000003000009947 */ /* 0x002fea0003800000 */
.L_x_119:
[----:B------:R-:W-:Y:S05]  /*6b10*/  BSYNC B0 ;  /* 0x0000000000007941 */ /* 0x000fea0003800000 */
.L_x_118:
[----:B------:R-:W-:Y:S01]  /*6b20*/  ISETP.NE.AND P1, PT, R108, RZ, PT ;  /* 0x000000ff6c00720c */ /* 0x000fe20003f25270 */
[----:B------:R-:W-:Y:S04]  /*6b30*/  UIADD3 UR5, UPT, UPT, UR56, 0x1, URZ ;  /* 0x0000000138057890 */ /* 0x000fe8000fffe0ff */
[----:B------:R-:W-:Y:S04]  /*6b40*/  UISETP.NE.AND UP0, UPT, UR5, 0x3, UPT ;  /* 0x000000030500788c */ /* 0x000fe8000bf05270 */
[----:B------:R-:W-:Y:S02]  /*6b50*/  USEL UR4, URZ, 0x1, UP0 ;  /* 0x00000001ff047887 */ /* 0x000fe40008000000 */
[----:B------:R-:W-:Y:S02]  /*6b60*/  USEL UR5, UR5, URZ, UP0 ;  /* 0x000000ff05057287 */ /* 0x000fe40008000000 */
[----:B------:R3:W1:Y:S02]  /*6b70*/  @P1 LDS.128 R56, [R67] ;  /* 0x0000000043381984 */ /* 0x0006640000000c00 */
[----:B------:R-:W-:Y:S02]  /*6b80*/  LOP3.LUT R107, R107, UR4, RZ, 0x3c, !PT ;  /* 0x000000046b6b7c12 */ /* 0x000fe4000f8e3cff */
[----:B------:R3:W1:Y:S01]  /*6b90*/  @P1 LDS.128 R60, [R66+0x10] ;  /* 0x00001000423c1984 */ /* 0x0006620000000c00 */
[----:B------:R-:W-:Y:S03]  /*6ba0*/  IMAD.U32 R74, RZ, RZ, UR5 ;  /* 0x00000005ff4a7e24 */ /* 0x000fe6000f8e00ff */
[----:B------:R3:W1:Y:S04]  /*6bb0*/  @P1 LDS.128 R68, [R65+0x20] ;  /* 0x0000200041441984 */ /* 0x0006680000000c00 */
[----:B------:R3:W1:Y:S02]  /*6bc0*/  @P1 LDS.128 R76, [R64+0x10] ;  /* 0x00001000404c1984 */ /* 0x0006640000000c00 */
.L_x_117:
[----:B------:R-:W-:Y:S05]  /*6bd0*/  BSYNC B1 ;  /* 0x0000000000017941 */ /* 0x000fea0003800000 */
.L_x_116:
[----:B-1----:R-:W-:Y:S04]  /*6be0*/  SHF.R.U32.HI R0, RZ, 0x15, R48 ;  /* 0x00000015ff007819 */ /* 0x002fe80000011630 */
[----:B------:R-:W-:Y:S01]  /*6bf0*/  LOP3.LUT P1, RZ, R0, 0x3, R92, 0x48, !PT ;  /* 0x0000000300ff7812 */ /* 0x000fe2000782485c */
[----:B------:R-:W-:Y:S01]  /*6c00*/  @!UPT UIADD3 URZ, UPT, UPT, URZ, URZ, URZ ;  /* 0x000000fffffff290 */ /* 0x000fe2000fffe0ff */
[----:B----4-:R-:W-:Y:S11]  /*6c10*/  @P0 BRA `(.L_x_121) ;  /* 0x0000000000080947 */ /* 0x010ff60003800000 */
[----:B------:R-:W1:Y:S02]  /*6c20*/  SYNCS.PHASECHK.TRANS64.TRYWAIT P0, [R73+URZ+0x270], R2 ;  /* 0x00027002490075a7 */ /* 0x000e6400080011ff */
[----:B-1----:R-:W-:Y:S05]  /*6c30*/  @!P0 BRA `(.L_x_122) ;  /* 0x0000002c00c88947 */ /* 0x002fea0003800000 */
.L_x_121:
[----:B------:R-:W-:Y:S05]  /*6c40*/  @!P1 BRA `(.L_x_123) ;  /* 0x0000000000409947 */ /* 0x000fea0003800000 */
[----:B------:R-:W4:Y:S01]  /*6c50*/  LDCU.64 UR8, c[0x4][0x70] ;  /* 0x01000e00ff0877ac */ /* 0x000f220008000a00 */
[----:B------:R-:W-:Y:S01]  /*6c60*/  MOV R3, 0x0 ;  /* 0x0000000000037802 */ /* 0x000fe20000000f00 */
[----:B------:R-:W-:Y:S02]  /*6c70*/  HFMA2 R12, -RZ, RZ, 0, 5.9604644775390625e-08 ;  /* 0x00000001ff0c7431 */ /* 0x000fe400000001ff */
[----:B------:R-:W-:Y:S02]  /*6c80*/  IMAD.MOV.U32 R8, RZ, RZ, 0x192 ;  /* 0x00000192ff087424 */ /* 0x000fe400078e00ff */
[----:B------:R-:W-:Y:S01]  /*6c90*/  IMAD.MOV.U32 R13, RZ, RZ, RZ ;  /* 0x000000ffff0d7224 */ /* 0x000fe200078e00ff */
[----:B------:R-:W5:Y:S01]  /*6ca0*/  LDCU.64 UR6, c[0x4][0x78] ;  /* 0x01000f00ff0677ac */ /* 0x000f620008000a00 */
[----:B-1----:R-:W1:Y:S01]  /*6cb0*/  LDC.64 R2, c[0x4][R3] ;  /* 0x0100000003027b82 */ /* 0x002e620000000a00 */
[----:B------:R-:W2:Y:S01]  /*6cc0*/  LDCU.64 UR4, c[0x4][0x10] ;  /* 0x01000200ff0477ac */ /* 0x000ea20008000a00 */
[----:B----4-:R-:W-:Y:S01]  /*6cd0*/  MOV R5, UR9 ;  /* 0x0000000900057c02 */ /* 0x010fe20008000f00 */
[----:B------:R-:W-:Y:S01]  /*6ce0*/  IMAD.U32 R4, RZ, RZ, UR8 ;  /* 0x00000008ff047e24 */ /* 0x000fe2000f8e00ff */
[----:B-----5:R-:W-:Y:S01]  /*6cf0*/  MOV R7, UR7 ;  /* 0x0000000700077c02 */ /* 0x020fe20008000f00 */
[----:B------:R-:W-:Y:S01]  /*6d00*/  IMAD.U32 R6, RZ, RZ, UR6 ;  /* 0x00000006ff067e24 */ /* 0x000fe2000f8e00ff */
[----:B--2---:R-:W-:Y:S01]  /*6d10*/  MOV R11, UR5 ;  /* 0x00000005000b7c02 */ /* 0x004fe20008000f00 */
[----:B------:R-:W-:Y:S02]  /*6d20*/  IMAD.U32 R10, RZ, RZ, UR4 ;  /* 0x00000004ff0a7e24 */ /* 0x000fe4000f8e00ff */
[----:B------:R-:W-:Y:S07]  /*6d30*/  LEPC R20, `(.L_x_123) ;  /* 0x000000001014794e */ /* 0x000fee0000000000 */
[----:B-1-3--:R-:W-:Y:S05]  /*6d40*/  CALL.ABS.NOINC R2 ;  /* 0x0000000002007343 */ /* 0x00afea0003c00000 */
.L_x_123:
[----:B------:R-:W-:Y:S05]  /*6d50*/  WARPSYNC.ALL ;  /* 0x0000000000007948 */ /* 0x000fea0003800000 */
[----:B------:R-:W-:Y:S01]  /*6d60*/  R2UR UR4, R48 ;  /* 0x00000000300472ca */ /* 0x000fe200000e0000 */
[--C-:B------:R-:W-:Y:S01]  /*6d70*/  HADD2.F32 R50, -RZ, R56.reuse.H0_H0 ;  /* 0x20000038ff327230 */ /* 0x100fe20000004100 */
[----:B------:R-:W-:Y:S01]  /*6d80*/  ISETP.NE.AND P0, PT, R100, RZ, PT ;  /* 0x000000ff6400720c */ /* 0x000fe20003f05270 */
[----:B------:R-:W-:Y:S01]  /*6d90*/  HADD2.F32 R51, -RZ, R56.H1_H1 ;  /* 0x30000038ff337230 */ /* 0x000fe20000004100 */
[----:B------:R-:W-:Y:S01]  /*6da0*/  BSSY.RECONVERGENT B0, `(.L_x_124) ;  /* 0x0000083000007945 */ /* 0x000fe20003800200 */
[--C-:B------:R-:W-:Y:S08]  /*6db0*/  HADD2.F32 R52, -RZ, R57.reuse.H0_H0 ;  /* 0x20000039ff347230 */ /* 0x100ff00000004100 */
[----:B------:R-:W2:Y:S02]  /*6dc0*/  LDTM.x32 R4, tmem[UR4] ;  /* 0x00000004000479ee */ /* 0x000ea400082c0000 */
[C---:B--2---:R-:W-:Y:S01]  /*6dd0*/  FMUL R0, R47.reuse, R4 ;  /* 0x000000042f007220 */ /* 0x044fe20000400000 */
[C---:B-1----:R-:W-:Y:S01]  /*6de0*/  FMUL R2, R47.reuse, R5 ;  /* 0x000000052f027220 */ /* 0x042fe20000400000 */
[C---:B------:R-:W-:Y:S01]  /*6df0*/  FMUL R4, R47.reuse, R8 ;  /* 0x000000082f047220 */ /* 0x040fe20000400000 */
[----:B------:R-:W-:Y:S01]  /*6e00*/  FMUL R3, R47, R6 ;  /* 0x000000062f037220 */ /* 0x000fe20000400000 */
[C---:B------:R-:W-:Y:S01]  /*6e10*/  FFMA R0, R49.reuse, R50, R0 ;  /* 0x0000003231007223 */ /* 0x040fe20000000000 */
[----:B------:R-:W-:Y:S01]  /*6e20*/  FFMA R2, R49, R51, R2 ;  /* 0x0000003331027223 */ /* 0x000fe20000000002 */
[C---:B------:R-:W-:Y:S01]  /*6e30*/  FMUL R5, R47.reuse, R9 ;  /* 0x000000092f057220 */ /* 0x040fe20000400000 */
        /* <DEDUP_REMOVED lines=16> */
[----:B------:R-:W-:Y:S02]  /*6f40*/  HADD2.F32 R32, -RZ, R57.H1_H1 ;  /* 0x30000039ff207230 */ /* 0x000fe40000004100 */
[C---:B------:R-:W-:Y:S01]  /*6f50*/  FMUL R26, R47.reuse, R30 ;  /* 0x0000001e2f1a7220 */ /* 0x040fe20000400000 */
[----:B------:R-:W-:Y:S01]  /*6f60*/  FMUL R29, R47, R33 ;  /* 0x000000212f1d7220 */ /* 0x000fe20000400000 */
[--C-:B------:R-:W-:Y:S02]  /*6f70*/  HADD2.F32 R33, -RZ, R58.reuse.H0_H0 ;  /* 0x2000003aff217230 */ /* 0x100fe40000004100 */
[----:B------:R-:W-:Y:S01]  /*6f80*/  FFMA R3, R49, R52, R3 ;  /* 0x0000003431037223 */ /* 0x000fe20000000003 */
[C---:B------:R-:W-:Y:S01]  /*6f90*/  FMUL R7, R47.reuse, R7 ;  /* 0x000000072f077220 */ /* 0x040fe20000400000 */
[----:B------:R-:W-:Y:S01]  /*6fa0*/  FMUL R30, R47, R34 ;  /* 0x000000222f1e7220 */ /* 0x000fe20000400000 */
[----:B------:R-:W-:Y:S01]  /*6fb0*/  HADD2.F32 R34, -RZ, R58.H1_H1 ;  /* 0x3000003aff227230 */ /* 0x000fe20000004100 */
[----:B------:R-:W-:Y:S01]  /*6fc0*/  F2FP.F16.F32.PACK_AB R52, R2, R0 ;  /* 0x000000000234723e */ /* 0x000fe200000000ff */
[--C-:B------:R-:W-:Y:S02]  /*6fd0*/  HADD2.F32 R0, -RZ, R59.reuse.H0_H0 ;  /* 0x2000003bff007230 */ /* 0x100fe40000004100 */
[C---:B------:R-:W-:Y:S01]  /*6fe0*/  FFMA R7, R49.reuse, R32, R7 ;  /* 0x0000002031077223 */ /* 0x040fe20000000007 */
[----:B------:R-:W-:Y:S02]  /*6ff0*/  HADD2.F32 R2, -RZ, R59.H1_H1 ;  /* 0x3000003bff027230 */ /* 0x000fe40000004100 */
[C---:B------:R-:W-:Y:S01]  /*7000*/  FFMA R4, R49.reuse, R33, R4 ;  /* 0x0000002131047223 */ /* 0x040fe20000000004 */
[C---:B------:R-:W-:Y:S01]  /*7010*/  FFMA R5, R49.reuse, R34, R5 ;  /* 0x0000002231057223 */ /* 0x040fe20000000005 */
[----:B------:R-:W-:Y:S01]  /*7020*/  FFMA R6, R49, R0, R6 ;  /* 0x0000000031067223 */ /* 0x000fe20000000006 */
[--C-:B------:R-:W-:Y:S02]  /*7030*/  HADD2.F32 R0, -RZ, R60.reuse.H0_H0 ;  /* 0x2000003cff007230 */ /* 0x100fe40000004100 */
[----:B------:R-:W-:Y:S01]  /*7040*/  FMUL R11, R47, R11 ;  /* 0x0000000b2f0b7220 */ /* 0x000fe20000400000 */
[----:B------:R-:W-:Y:S01]  /*7050*/  F2FP.F16.F32.PACK_AB R53, R7, R3 ;  /* 0x000000030735723e */ /* 0x000fe200000000ff */
[--C-:B------:R-:W-:Y:S02]  /*7060*/  HADD2.F32 R3, -RZ, R61.reuse.H0_H0 ;  /* 0x2000003dff037230 */ /* 0x100fe40000004100 */
[----:B------:R-:W-:Y:S01]  /*7070*/  FMUL R15, R47, R15 ;  /* 0x0000000f2f0f7220 */ /* 0x000fe20000400000 */
[C---:B------:R-:W-:Y:S01]  /*7080*/  FFMA R11, R49.reuse, R2, R11 ;  /* 0x00000002310b7223 */ /* 0x040fe2000000000b */
[----:B------:R-:W-:Y:S02]  /*7090*/  HADD2.F32 R2, -RZ, R60.H1_H1 ;  /* 0x3000003cff027230 */ /* 0x000fe40000004100 */
[----:B------:R-:W-:Y:S01]  /*70a0*/  FFMA R8, R49, R0, R8 ;  /* 0x0000000031087223 */ /* 0x000fe20000000008 */
[----:B------:R-:W-:Y:S02]  /*70b0*/  HADD2.F32 R0, -RZ, R61.H1_H1 ;  /* 0x3000003dff007230 */ /* 0x000fe40000004100 */
[C---:B------:R-:W-:Y:S01]  /*70c0*/  FMUL R19, R47.reuse, R19 ;  /* 0x000000132f137220 */ /* 0x040fe20000400000 */
[----:B------:R-:W-:Y:S01]  /*70d0*/  FMUL R23, R47, R23 ;  /* 0x000000172f177220 */ /* 0x000fe20000400000 */
[C---:B------:R-:W-:Y:S01]  /*70e0*/  FFMA R9, R49.reuse, R2, R9 ;  /* 0x0000000231097223 */ /* 0x040fe20000000009 */
[C---:B------:R-:W-:Y:S01]  /*70f0*/  FFMA R10, R49.reuse, R3, R10 ;  /* 0x00000003310a7223 */ /* 0x040fe2000000000a */
[----:B------:R-:W-:Y:S01]  /*7100*/  FFMA R15, R49, R0, R15 ;  /* 0x00000000310f7223 */ /* 0x000fe2000000000f */
[--C-:B------:R-:W-:Y:S02]  /*7110*/  HADD2.F32 R2, -RZ, R62.reuse.H0_H0 ;  /* 0x2000003eff027230 */ /* 0x100fe40000004100 */
[----:B------:R-:W-:Y:S01]  /*7120*/  FMUL R27, R47, R27 ;  /* 0x0000001b2f1b7220 */ /* 0x000fe20000400000 */
[----:B------:R-:W-:Y:S01]  /*7130*/  HADD2.F32 R0, -RZ, R62.H1_H1 ;  /* 0x3000003eff007230 */ /* 0x000fe20000004100 */
[----:B------:R-:W-:Y:S01]  /*7140*/  F2FP.F16.F32.PACK_AB R54, R5, R4 ;  /* 0x000000040536723e */ /* 0x000fe200000000ff */
[--C-:B------:R-:W-:Y:S02]  /*7150*/  HADD2.F32 R3, -RZ, R63.reuse.H0_H0 ;  /* 0x2000003fff037230 */ /* 0x100fe40000004100 */
[C---:B------:R-:W-:Y:S01]  /*7160*/  FFMA R12, R49.reuse, R2, R12 ;  /* 0x00000002310c7223 */ /* 0x040fe2000000000c */
[--C-:B------:R-:W-:Y:S02]  /*7170*/  HADD2.F32 R2, -RZ, R68.reuse.H0_H0 ;  /* 0x20000044ff027230 */ /* 0x100fe40000004100 */
[C---:B------:R-:W-:Y:S01]  /*7180*/  FFMA R13, R49.reuse, R0, R13 ;  /* 0x00000000310d7223 */ /* 0x040fe2000000000d */
[----:B------:R-:W-:Y:S02]  /*7190*/  HADD2.F32 R0, -RZ, R63.H1_H1 ;  /* 0x3000003fff007230 */ /* 0x000fe40000004100 */
[----:B------:R-:W-:Y:S01]  /*71a0*/  FFMA R14, R49, R3, R14 ;  /* 0x00000003310e7223 */ /* 0x000fe2000000000e */
[----:B------:R-:W-:Y:S01]  /*71b0*/  HADD2.F32 R3, -RZ, R68.H1_H1 ;  /* 0x30000044ff037230 */ /* 0x000fe20000004100 */
[----:B------:R-:W-:Y:S01]  /*71c0*/  F2FP.F16.F32.PACK_AB R55, R11, R6 ;  /* 0x000000060b37723e */ /* 0x000fe200000000ff */
[----:B------:R-:W-:Y:S01]  /*71d0*/  FMUL R31, R47, R31 ;  /* 0x0000001f2f1f7220 */ /* 0x000fe20000400000 */
[C---:B------:R-:W-:Y:S01]  /*71e0*/  FFMA R19, R49.reuse, R0, R19 ;  /* 0x0000000031137223 */ /* 0x040fe20000000013 */
[--C-:B------:R-:W-:Y:S02]  /*71f0*/  HADD2.F32 R0, -RZ, R69.reuse.H0_H0 ;  /* 0x20000045ff007230 */ /* 0x100fe40000004100 */
[C---:B------:R-:W-:Y:S01]  /*7200*/  FFMA R16, R49.reuse, R2, R16 ;  /* 0x0000000231107223 */ /* 0x040fe20000000010 */
[----:B------:R1:W-:Y:S01]  /*7210*/  STS.128 [R67], R52 ;  /* 0x0000003443007388 */ /* 0x0003e20000000c00 */
[C---:B------:R-:W-:Y:S01]  /*7220*/  FFMA R17, R49.reuse, R3, R17 ;  /* 0x0000000331117223 */ /* 0x040fe20000000011 */
[----:B------:R-:W-:Y:S02]  /*7230*/  HADD2.F32 R2, -RZ, R69.H1_H1 ;  /* 0x30000045ff027230 */ /* 0x000fe40000004100 */
[----:B------:R-:W-:Y:S01]  /*7240*/  FFMA R18, R49, R0, R18 ;  /* 0x0000000031127223 */ /* 0x000fe20000000012 */
[--C-:B------:R-:W-:Y:S01]  /*7250*/  HADD2.F32 R0, -RZ, R70.reuse.H0_H0 ;  /* 0x20000046ff007230 */ /* 0x100fe20000004100 */
[----:B------:R-:W-:Y:S01]  /*7260*/  F2FP.F16.F32.PACK_AB R8, R9, R8 ;  /* 0x000000080908723e */ /* 0x000fe200000000ff */
[--C-:B------:R-:W-:Y:S02]  /*7270*/  HADD2.F32 R3, -RZ, R71.reuse.H0_H0 ;  /* 0x20000047ff037230 */ /* 0x100fe40000004100 */
[C---:B------:R-:W-:Y:S01]  /*7280*/  FFMA R23, R49.reuse, R2, R23 ;  /* 0x0000000231177223 */ /* 0x040fe20000000017 */
[----:B------:R-:W-:Y:S02]  /*7290*/  HADD2.F32 R2, -RZ, R70.H1_H1 ;  /* 0x30000046ff027230 */ /* 0x000fe40000004100 */
[----:B------:R-:W-:Y:S01]  /*72a0*/  FFMA R20, R49, R0, R20 ;  /* 0x0000000031147223 */ /* 0x000fe20000000014 */
[----:B------:R-:W-:Y:S01]  /*72b0*/  HADD2.F32 R0, -RZ, R71.H1_H1 ;  /* 0x30000047ff007230 */ /* 0x000fe20000004100 */
[----:B------:R-:W-:Y:S01]  /*72c0*/  F2FP.F16.F32.PACK_AB R9, R15, R10 ;  /* 0x0000000a0f09723e */ /* 0x000fe200000000ff */
[----:B------:R-:W-:Y:S02]  /*72d0*/  HADD2.F32 R4, -RZ, R79.H0_H0 ;  /* 0x2000004fff047230 */ /* 0x000fe40000004100 */
[C---:B------:R-:W-:Y:S01]  /*72e0*/  FFMA R21, R49.reuse, R2, R21 ;  /* 0x0000000231157223 */ /* 0x040fe20000000015 */
[C---:B------:R-:W-:Y:S01]  /*72f0*/  FFMA R22, R49.reuse, R3, R22 ;  /* 0x0000000331167223 */ /* 0x040fe20000000016 */
[----:B------:R-:W-:Y:S01]  /*7300*/  FFMA R27, R49, R0, R27 ;  /* 0x00000000311b7223 */ /* 0x000fe2000000001b */
[--C-:B------:R-:W-:Y:S01]  /*7310*/  HADD2.F32 R2, -RZ, R76.reuse.H0_H0 ;  /* 0x2000004cff027230 */ /* 0x100fe20000004100 */
[----:B------:R-:W-:Y:S01]  /*7320*/  F2FP.F16.F32.PACK_AB R10, R13, R12 ;  /* 0x0000000c0d0a723e */ /* 0x000fe200000000ff */
[----:B------:R-:W-:Y:S01]  /*7330*/  HADD2.F32 R0, -RZ, R76.H1_H1 ;  /* 0x3000004cff007230 */ /* 0x000fe20000004100 */
[----:B------:R-:W-:Y:S01]  /*7340*/  F2FP.F16.F32.PACK_AB R11, R19, R14 ;  /* 0x0000000e130b723e */ /* 0x000fe200000000ff */
[--C-:B------:R-:W-:Y:S02]  /*7350*/  HADD2.F32 R3, -RZ, R77.reuse.H0_H0 ;  /* 0x2000004dff037230 */ /* 0x100fe40000004100 */
[C---:B------:R-:W-:Y:S01]  /*7360*/  FFMA R24, R49.reuse, R2, R24 ;  /* 0x0000000231187223 */ /* 0x040fe20000000018 */
[--C-:B------:R-:W-:Y:S02]  /*7370*/  HADD2.F32 R2, -RZ, R78.reuse.H0_H0 ;  /* 0x2000004eff027230 */ /* 0x100fe40000004100 */
[C---:B------:R-:W-:Y:S01]  /*7380*/  FFMA R25, R49.reuse, R0, R25 ;  /* 0x0000000031197223 */ /* 0x040fe20000000019 */
[----:B------:R1:W-:Y:S01]  /*7390*/  STS.128 [R66+0x10], R8 ;  /* 0x0000100842007388 */ /* 0x0003e20000000c00 */
[----:B------:R-:W-:Y:S02]  /*73a0*/  HADD2.F32 R0, -RZ, R77.H1_H1 ;  /* 0x3000004dff007230 */ /* 0x000fe40000004100 */
[----:B------:R-:W-:Y:S01]  /*73b0*/  FFMA R26, R49, R3, R26 ;  /* 0x00000003311a7223 */ /* 0x000fe2000000001a */
[----:B------:R-:W-:Y:S01]  /*73c0*/  HADD2.F32 R3, -RZ, R78.H1_H1 ;  /* 0x3000004eff037230 */ /* 0x000fe20000004100 */
[----:B------:R-:W-:Y:S01]  /*73d0*/  F2FP.F16.F32.PACK_AB R16, R17, R16 ;  /* 0x000000101110723e */ /* 0x000fe200000000ff */
[----:B------:R-:W-:Y:S01]  /*73e0*/  HADD2.F32 R5, -RZ, R79.H1_H1 ;  /* 0x3000004fff057230 */ /* 0x000fe20000004100 */
[----:B------:R-:W-:Y:S01]  /*73f0*/  F2FP.F16.F32.PACK_AB R17, R23, R18 ;  /* 0x000000121711723e */ /* 0x000fe200000000ff */
[----:B------:R-:W-:Y:S01]  /*7400*/  FFMA R31, R49, R0, R31 ;  /* 0x00000000311f7223 */ /* 0x000fe2000000001f */
[----:B------:R-:W-:Y:S01]  /*7410*/  FMUL R35, R47, R35 ;  /* 0x000000232f237220 */ /* 0x000fe20000400000 */
[----:B------:R-:W-:Y:S01]  /*7420*/  F2FP.F16.F32.PACK_AB R18, R21, R20 ;  /* 0x000000141512723e */ /* 0x000fe200000000ff */
[----:B------:R-:W-:Y:S01]  /*7430*/  FFMA R28, R49, R2, R28 ;  /* 0x00000002311c7223 */ /* 0x000fe2000000001c */
[----:B------:R-:W-:Y:S01]  /*7440*/  F2FP.F16.F32.PACK_AB R19, R27, R22 ;  /* 0x000000161b13723e */ /* 0x000fe200000000ff */
[C---:B------:R-:W-:Y:S01]  /*7450*/  FFMA R29, R49.reuse, R3, R29 ;  /* 0x00000003311d7223 */ /* 0x040fe2000000001d */
[C---:B------:R-:W-:Y:S01]  /*7460*/  FFMA R30, R49.reuse, R4, R30 ;  /* 0x00000004311e7223 */ /* 0x040fe2000000001e */
[----:B------:R-:W-:Y:S01]  /*7470*/  FFMA R35, R49, R5, R35 ;  /* 0x0000000531237223 */ /* 0x000fe20000000023 */
[----:B------:R-:W-:Y:S01]  /*7480*/  F2FP.F16.F32.PACK_AB R24, R25, R24 ;  /* 0x000000181918723e */ /* 0x000fe200000000ff */
[----:B------:R1:W-:Y:S01]  /*7490*/  STS.128 [R65+0x20], R16 ;  /* 0x0000201041007388 */ /* 0x0003e20000000c00 */
[----:B------:R-:W-:Y:S02]  /*74a0*/  F2FP.F16.F32.PACK_AB R25, R31, R26 ;  /* 0x0000001a1f19723e */ /* 0x000fe400000000ff */
[----:B------:R-:W-:Y:S02]  /*74b0*/  F2FP.F16.F32.PACK_AB R26, R29, R28 ;  /* 0x0000001c1d1a723e */ /* 0x000fe400000000ff */
[----:B------:R-:W-:Y:S05]  /*74c0*/  F2FP.F16.F32.PACK_AB R27, R35, R30 ;  /* 0x0000001e231b723e */ /* 0x000fea00000000ff */
[----:B------:R1:W-:Y:S01]  /*74d0*/  STS.128 [R64+0x10], R24 ;  /* 0x0000101840007388 */ /* 0x0003e20000000c00 */
[----:B------:R-:W-:Y:S01]  /*74e0*/  @!PT LDS RZ, [RZ] ;  /* 0x00000000fffff984 */ /* 0x000fe20000000800 */
[----:B------:R-:W-:Y:S01]  /*74f0*/  @!PT LDS RZ, [RZ] ;  /* 0x00000000fffff984 */ /* 0x000fe20000000800 */
[----:B------:R-:W-:Y:S01]  /*7500*/  @!PT LDS RZ, [RZ] ;  /* 0x00000000fffff984 */ /* 0x000fe20000000800 */
[----:B------:R-:W-:Y:S01]  /*7510*/  @!PT LDS RZ, [RZ] ;  /* 0x00000000fffff984 */ /* 0x000fe20000000800 */
[----:B------:R2:W-:Y:S07]  /*7520*/  MEMBAR.ALL.CTA ;  /* 0x0000000000007992 */ /* 0x0005ee0000008000 */
[----:B--2---:R-:W2:Y:S02]  /*7530*/  FENCE.VIEW.ASYNC.S ;  /* 0x00000000000073c6 */ /* 0x004ea40000000000 */
[----:B--2---:R-:W-:Y:S06]  /*7540*/  BAR.SYNC.DEFER_BLOCKING 0x1, 0x80 ;  /* 0x0042000000007b1d */ /* 0x004fec0000010000 */
[----:B------:R-:W-:Y:S05]  /*7550*/  @P0 BRA `(.L_x_125) ;  /* 0x00000000001c0947 */ /* 0x000fea0003800000 */
[----:B------:R-:W-:Y:S01]  /*7560*/  R2UR UR4, R72 ;  /* 0x00000000480472ca */ /* 0x000fe200000e0000 */
[----:B------:R-:W-:Y:S01]  /*7570*/  UIADD3 UR6, UP0, UPT, UR54, 0x680, URZ ;  /* 0x0000068036067890 */ /* 0x000fe2000ff1e0ff */
[----:B------:R-:W-:Y:S03]  /*7580*/  UMOV UR43, UR36 ;  /* 0x00000024002b7c82 */ /* 0x000fe60008000000 */
[----:B------:R-:W-:Y:S08]  /*7590*/  UIADD3.X UR7, UPT, UPT, URZ, UR55, URZ, UP0, !UPT ;  /* 0x00000037ff077290 */ /* 0x000ff000087fe4ff */
[----:B------:R-:W-:Y:S09]  /*75a0*/  UIADD3 UR40, UPT, UPT, UR48, 0x400, UR4 ;  /* 0x0000040030287890 */ /* 0x000ff2000fffe004 */
[----:B------:R2:W-:Y:S02]  /*75b0*/  UTMASTG.3D [UR40], [UR6] ;  /* 0x00000028060073b5 */ /* 0x0005e40008010000 */
[----:B--2---:R0:W-:Y:S02]  /*75c0*/  UTMACMDFLUSH ;  /* 0x00000000000079b7 */ /* 0x0041e40000000000 */
.L_x_125:
[----:B------:R-:W-:Y:S05]  /*75d0*/  BSYNC.RECONVERGENT B0 ;  /* 0x0000000000007941 */ /* 0x000fea0003800200 */
.L_x_124:
[----:B------:R-:W-:Y:S01]  /*75e0*/  UIADD3 UR40, UPT, UPT, UR56, 0x1, URZ ;  /* 0x0000000138287890 */ /* 0x000fe2000fffe0ff */
[----:B------:R-:W-:Y:S03]  /*75f0*/  BSSY.RECONVERGENT B0, `(.L_x_126) ;  /* 0x0000005000007945 */ /* 0x000fe60003800200 */
[----:B------:R-:W-:Y:S04]  /*7600*/  UISETP.NE.AND UP0, UPT, UR40, 0x3, UPT ;  /* 0x000000032800788c */ /* 0x000fe8000bf05270 */
[----:B------:R-:W-:Y:S01]  /*7610*/  USEL UR43, UR40, URZ, UP0 ;  /* 0x000000ff282b7287 */ /* 0x000fe20008000000 */
[----:B------:R-:W-:Y:S11]  /*7620*/  @P0 BRA `(.L_x_127) ;  /* 0x0000000000040947 */ /* 0x000ff60003800000 */
[----:B------:R-:W-:Y:S04]  /*7630*/  DEPBAR.LE SB0, 0x1 ;  /* 0x000080400000791a */ /* 0x000fe80000000000 */
.L_x_127:
[----:B------:R-:W-:Y:S05]  /*7640*/  BSYNC.RECONVERGENT B0 ;  /* 0x0000000000007941 */ /* 0x000fea0003800200 */
.L_x_126:
[----:B------:R-:W-:Y:S01]  /*7650*/  BAR.SYNC.DEFER_BLOCKING 0x1, 0x80 ;  /* 0x0042000000007b1d */ /* 0x000fe20000010000 */
[----:B------:R-:W-:Y:S01]  /*7660*/  ISETP.NE.AND P1, PT, R104, RZ, PT ;  /* 0x000000ff6800720c */ /* 0x000fe20003f25270 */
[----:B------:R-:W-:Y:S01]  /*7670*/  UISETP.NE.AND UP0, UPT, UR50, URZ, UPT ;  /* 0x000000ff3200728c */ /* 0x000fe2000bf05270 */
[----:B------:R-:W-:Y:S11]  /*7680*/  LEA R2, R74, UR48, 0x3 ;  /* 0x000000304a027c11 */ /* 0x000ff6000f8e18ff */
[----:B------:R-:W-:Y:S01]  /*7690*/  @P1 SHF.L.U32 R3, R107, 0x1f, RZ ;  /* 0x0000001f6b031819 */ /* 0x000fe200000006ff */
[----:B------:R-:W-:Y:S06]  /*76a0*/  BRA.U !UP0, `(.L_x_128) ;  /* 0x0000000108247547 */ /* 0x000fec000b800000 */
[----:B------:R-:W-:Y:S01]  /*76b0*/  IMAD.U32 R4, RZ, RZ, UR49 ;  /* 0x00000031ff047e24 */ /* 0x000fe2000f8e00ff */
[----:B------:R-:W-:Y:S01]  /*76c0*/  MOV R0, UR37 ;  /* 0x0000002500007c02 */ /* 0x000fe20008000f00 */
[----:B------:R-:W-:Y:S03]  /*76d0*/  UIADD3 UR49, UPT, UPT, UR49, 0x1, URZ ;  /* 0x0000000131317890 */ /* 0x000fe6000fffe0ff */
[----:B------:R-:W-:Y:S01]  /*76e0*/  @P1 LEA R4, R4, UR48, 0x3 ;  /* 0x0000003004041c11 */ /* 0x000fe2000f8e18ff */
[----:B------:R-:W-:Y:S04]  /*76f0*/  UISETP.NE.AND UP0, UPT, UR49, 0x3, UPT ;  /* 0x000000033100788c */ /* 0x000fe8000bf05270 */
[----:B------:R-:W-:Y:S01]  /*7700*/  @P1 VIADD R4, R4, 0x228 ;  /* 0x0000022804041836 */ /* 0x000fe20000000000 */
[----:B------:R-:W-:Y:S04]  /*7710*/  USEL UR49, UR49, URZ, UP0 ;  /* 0x000000ff31317287 */ /* 0x000fe80008000000 */
[----:B------:R-:W-:Y:S04]  /*7720*/  @P1 PRMT R0, R0, 0x654, R4 ;  /* 0x0000065400001816 */ /* 0x000fe80000000004 */
[----:B------:R2:W-:Y:S04]  /*7730*/  @P1 SYNCS.ARRIVE.TRANS64.RED.A1T0 RZ, [R0+URZ], RZ ;  /* 0x000000ff00ff19a7 */ /* 0x0005e800081004ff */
.L_x_128:
[----:B------:R-:W4:Y:S01]  /*7740*/  @P1 SYNCS.PHASECHK.TRANS64.TRYWAIT P0, [R2+URZ+0x210], R3 ;  /* 0x00021003020015a7 */ /* 0x000f2200080011ff */
[----:B------:R-:W-:Y:S01]  /*7750*/  BSSY B1, `(.L_x_129) ;  /* 0x0000015000017945 */ /* 0x000fe20003800000 */
[----:B----4-:R-:W-:Y:S03]  /*7760*/  @P1 SEL R75, RZ, 0x1, !P0 ;  /* 0x00000001ff4b1807 */ /* 0x010fe60004000000 */
[----:B------:R-:W-:Y:S05]  /*7770*/  @!P1 BRA `(.L_x_130) ;  /* 0x0000000000489947 */ /* 0x000fea0003800000 */
[----:B------:R-:W-:Y:S01]  /*7780*/  ISETP.NE.AND P1, PT, R108, RZ, PT ;  /* 0x000000ff6c00720c */ /* 0x000fe20003f25270 */
[----:B------:R-:W-:Y:S01]  /*7790*/  BSSY B0, `(.L_x_131) ;  /* 0x000000a000007945 */ /* 0x000fe20003800000 */
[----:B------:R-:W-:Y:S11]  /*77a0*/  ISETP.NE.AND P0, PT, R75, RZ, PT ;  /* 0x000000ff4b00720c */ /* 0x000ff60003f05270 */
[----:B------:R-:W-:Y:S04]  /*77b0*/  @P1 IMAD R74, R74, 0x2000, R99 ;  /* 0x000020004a4a1824 */ /* 0x000fe800078e0263 */
[----:B------:R-:W-:Y:S01]  /*77c0*/  @P1 IMAD.IADD R4, R106, 0x1, R74 ;  /* 0x000000016a041824 */ /* 0x000fe200078e024a */
[----:B------:R-:W-:Y:S03]  /*77d0*/  @P1 IADD3 R3, PT, PT, R105, R74, RZ ;  /* 0x0000004a69031210 */ /* 0x000fe60007ffe0ff */
[----:B--2---:R-:W-:Y:S01]  /*77e0*/  @P1 IMAD.IADD R0, R98, 0x1, R4 ;  /* 0x0000000162001824 */ /* 0x004fe200078e0204 */
[----:B------:R-:W-:Y:S06]  /*77f0*/  @P0 BRA `(.L_x_132) ;  /* 0x00000000000c0947 */ /* 0x000fec0003800000 */
[----:B------:R-:W-:Y:S04]  /*7800*/  SHF.L.U32 R107, R107, 0x1f, RZ ;  /* 0x0000001f6b6b7819 */ /* 0x000fe800000006ff */
[----:B------:R-:W2:Y:S02]  /*7810*/  SYNCS.PHASECHK.TRANS64.TRYWAIT P0, [R2+URZ+0x210], R107 ;  /* 0x0002106b020075a7 */ /* 0x000ea400080011ff */
[----:B--2---:R-:W-:Y:S05]  /*7820*/  @!P0 BRA `(.L_x_133) ;  /* 0x0000002000e08947 */ /* 0x004fea0003800000 */
.L_x_132:
[----:B------:R-:W-:Y:S05]  /*7830*/  BSYNC B0 ;  /* 0x0000000000007941 */ /* 0x000fea0003800000 */
.L_x_131:
[----:B------:R-:W-:Y:S11]  /*7840*/  ISETP.NE.AND P0, PT, R108, RZ, PT ;  /* 0x000000ff6c00720c */ /* 0x000ff60003f05270 */
[----:B------:R-:W-:Y:S02]  /*7850*/  @!UPT UIADD3 URZ, UPT, UPT, URZ, URZ, URZ ;  /* 0x000000fffffff290 */ /* 0x000fe4000fffe0ff */
[----:B------:R4:W1:Y:S04]  /*7860*/  @P0 LDS.128 R56, [R74] ;  /* 0x000000004a380984 */ /* 0x0008680000000c00 */
[----:B------:R4:W1:Y:S04]  /*7870*/  @P0 LDS.128 R68, [R3+0x20] ;  /* 0x0000200003440984 */ /* 0x0008680000000c00 */
[----:B------:R4:W1:Y:S04]  /*7880*/  @P0 LDS.128 R60, [R4+0x10] ;  /* 0x00001000043c0984 */ /* 0x0008680000000c00 */
[----:B------:R4:W1:Y:S02]  /*7890*/  @P0 LDS.128 R76, [R0+0x10] ;  /* 0x00001000004c0984 */ /* 0x0008640000000c00 */
.L_x_130:
[----:B------:R-:W-:Y:S05]  /*78a0*/  BSYNC B1 ;  /* 0x0000000000017941 */ /* 0x000fea0003800000 */
.L_x_129:
[----:B--2-4-:R-:W-:Y:S05]  /*78b0*/  VIADD R0, R48, 0x20 ;  /* 0x0000002030007836 */ /* 0x014fea0000000000 */
[----:B------:R-:W-:Y:S04]  /*78c0*/  SHF.R.U32.HI R0, RZ, 0x15, R0 ;  /* 0x00000015ff007819 */ /* 0x000fe80000011600 */
[----:B------:R-:W-:Y:S11]  /*78d0*/  LOP3.LUT P0, RZ, R0, 0x3, R92, 0x48, !PT ;  /* 0x0000000300ff7812 */ /* 0x000ff6000780485c */
[----:B------:R-:W-:Y:S02]  /*78e0*/  @!UPT UIADD3 URZ, UPT, UPT, URZ, URZ, URZ ;  /* 0x000000fffffff290 */ /* 0x000fe4000fffe0ff */
[----:B------:R-:W-:Y:S05]  /*78f0*/  @!P0 BRA `(.L_x_134) ;  /* 0x0000000000408947 */ /* 0x000fea0003800000 */
[----:B------:R-:W2:Y:S01]  /*7900*/  LDCU.64 UR8, c[0x4][0x70] ;  /* 0x01000e00ff0877ac */ /* 0x000ea20008000a00 */
[----:B------:R-:W-:Y:S01]  /*7910*/  MOV R3, 0x0 ;  /* 0x0000000000037802 */ /* 0x000fe20000000f00 */
[----:B------:R-:W-:Y:S02]  /*7920*/  HFMA2 R12, -RZ, RZ, 0, 5.9604644775390625e-08 ;  /* 0x00000001ff0c7431 */ /* 0x000fe400000001ff */
[----:B-1----:R-:W-:Y:S02]  /*7930*/  IMAD.MOV.U32 R8, RZ, RZ, 0x192 ;  /* 0x00000192ff087424 */ /* 0x002fe400078e00ff */
[----:B------:R-:W-:Y:S01]  /*7940*/  IMAD.MOV.U32 R13, RZ, RZ, RZ ;  /* 0x000000ffff0d7224 */ /* 0x000fe200078e00ff */
[----:B------:R-:W1:Y:S01]  /*7950*/  LDCU.64 UR6, c[0x4][0x78] ;  /* 0x01000f00ff0677ac */ /* 0x000e620008000a00 */
[----:B------:R-:W4:Y:S01]  /*7960*/  LDC.64 R2, c[0x4][R3] ;  /* 0x0100000003027b82 */ /* 0x000f220000000a00 */
[----:B------:R-:W5:Y:S01]  /*7970*/  LDCU.64 UR4, c[0x4][0x10] ;  /* 0x01000200ff0477ac */ /* 0x000f620008000a00 */
[----:B--2---:R-:W-:Y:S01]  /*7980*/  MOV R5, UR9 ;  /* 0x0000000900057c02 */ /* 0x004fe20008000f00 */
[----:B------:R-:W-:Y:S01]  /*7990*/  IMAD.U32 R4, RZ, RZ, UR8 ;  /* 0x00000008ff047e24 */ /* 0x000fe2000f8e00ff */
[----:B-1----:R-:W-:Y:S01]  /*79a0*/  MOV R7, UR7 ;  /* 0x0000000700077c02 */ /* 0x002fe20008000f00 */
[----:B------:R-:W-:Y:S01]  /*79b0*/  IMAD.U32 R6, RZ, RZ, UR6 ;  /* 0x00000006ff067e24 */ /* 0x000fe2000f8e00ff */
[----:B-----5:R-:W-:Y:S01]  /*79c0*/  MOV R11, UR5 ;  /* 0x00000005000b7c02 */ /* 0x020fe20008000f00 */
[----:B------:R-:W-:Y:S02]  /*79d0*/  IMAD.U32 R10, RZ, RZ, UR4 ;  /* 0x00000004ff0a7e24 */ /* 0x000fe4000f8e00ff */
[----:B------:R-:W-:Y:S07]  /*79e0*/  LEPC R20, `(.L_x_134) ;  /* 0x000000001014794e */ /* 0x000fee0000000000 */
[----:B---34-:R-:W-:Y:S05]  /*79f0*/  CALL.ABS.NOINC R2 ;  /* 0x0000000002007343 */ /* 0x018fea0003c00000 */
.L_x_134:
[----:B------:R-:W-:Y:S01]  /*7a00*/  ISETP.NE.AND P0, PT, R100, RZ, PT ;  /* 0x000000ff6400720c */ /* 0x000fe20003f05270 */
[----:B------:R-:W-:Y:S05]  /*7a10*/  WARPSYNC.ALL ;  /* 0x0000000000007948 */ /* 0x000fea0003800000 */
[----:B------:R-:W-:Y:S01]  /*7a20*/  R2UR UR4, R48 ;  /* 0x00000000300472ca */ /* 0x000fe200000e0000 */
[--C-:B-1----:R-:W-:Y:S01]  /*7a30*/  HADD2.F32 R0, -RZ, R56.reuse.H0_H0 ;  /* 0x20000038ff007230 */ /* 0x102fe20000004100 */
[----:B------:R-:W-:Y:S01]  /*7a40*/  R2UR UR5, R73 ;  /* 0x00000000490572ca */ /* 0x000fe200000e0000 */
[----:B------:R-:W-:Y:S01]  /*7a50*/  HADD2.F32 R2, -RZ, R56.H1_H1 ;  /* 0x30000038ff027230 */ /* 0x000fe20000004100 */
[----:B------:R-:W-:Y:S01]  /*7a60*/  USHF.L.U32 UR8, UR43, 0xd, URZ ;  /* 0x0000000d2b087899 */ /* 0x000fe200080006ff */
[--C-:B------:R-:W-:Y:S01]  /*7a70*/  HADD2.F32 R3, -RZ, R57.reuse.H0_H0 ;  /* 0x20000039ff037230 */ /* 0x100fe20000004100 */
[----:B------:R-:W-:Y:S01]  /*7a80*/  BSSY.RECONVERGENT B0, `(.L_x_135) ;  /* 0x000008b000007945 */ /* 0x000fe20003800200 */
[----:B------:R-:W-:Y:S02]  /*7a90*/  HADD2.F32 R48, -RZ, R57.H1_H1 ;  /* 0x30000039ff307230 */ /* 0x000fe40000004100 */
[--C-:B------:R-:W-:Y:S02]  /*7aa0*/  HADD2.F32 R50, -RZ, R58.reuse.H0_H0 ;  /* 0x2000003aff327230 */ /* 0x100fe40000004100 */
[----:B------:R-:W-:Y:S02]  /*7ab0*/  HADD2.F32 R51, -RZ, R58.H1_H1 ;  /* 0x3000003aff337230 */ /* 0x000fe40000004100 */
[----:B------:R-:W1:Y:S01]  /*7ac0*/  LDTM.x32 R4, tmem[UR4+0x20] ;  /* 0x00002004000479ee */ /* 0x000e6200082c0000 */
[----:B------:R-:W-:Y:S01]  /*7ad0*/  NOP ;  /* 0x0000000000007918 */ /* 0x000fe20000000000 */
[----:B------:R-:W-:Y:S01]  /*7ae0*/  UIADD3 UR5, UPT, UPT, UR5, 0x290, URZ ;  /* 0x0000029005057890 */ /* 0x000fe2000fffe0ff */
[--C-:B------:R-:W-:Y:S02]  /*7af0*/  HADD2.F32 R52, -RZ, R59.reuse.H0_H0 ;  /* 0x2000003bff347230 */ /* 0x100fe40000004100 */
[----:B------:R-:W-:Y:S01]  /*7b00*/  HADD2.F32 R53, -RZ, R59.H1_H1 ;  /* 0x3000003bff357230 */ /* 0x000fe20000004100 */
[----:B------:R-:W-:Y:S01]  /*7b10*/  UPRMT UR5, UR37, 0x654, UR5 ;  /* 0x0000065425057896 */ /* 0x000fe20008000005 */
[--C-:B------:R-:W-:Y:S02]  /*7b20*/  HADD2.F32 R54, -RZ, R60.reuse.H0_H0 ;  /* 0x2000003cff367230 */ /* 0x100fe40000004100 */
[----:B------:R-:W-:Y:S02]  /*7b30*/  HADD2.F32 R55, -RZ, R60.H1_H1 ;  /* 0x3000003cff377230 */ /* 0x000fe40000004100 */
[--C-:B------:R-:W-:Y:S02]  /*7b40*/  HADD2.F32 R56, -RZ, R61.reuse.H0_H0 ;  /* 0x2000003dff387230 */ /* 0x100fe40000004100 */
[----:B------:R-:W-:Y:S02]  /*7b50*/  HADD2.F32 R57, -RZ, R61.H1_H1 ;  /* 0x3000003dff397230 */ /* 0x000fe40000004100 */
[----:B-1----:R-:W-:Y:S01]  /*7b60*/  SYNCS.ARRIVE.TRANS64.RED.A1T0 RZ, [UR5], RZ ;  /* 0x000000ffffff79a7 */ /* 0x002fe20008100405 */
[--C-:B------:R-:W-:Y:S02]  /*7b70*/  HADD2.F32 R58, -RZ, R62.reuse.H0_H0 ;  /* 0x2000003eff3a7230 */ /* 0x100fe40000004100 */
[----:B------:R-:W-:Y:S02]  /*7b80*/  HADD2.F32 R59, -RZ, R62.H1_H1 ;  /* 0x3000003eff3b7230 */ /* 0x000fe40000004100 */
[--C-:B------:R-:W-:Y:S02]  /*7b90*/  HADD2.F32 R60, -RZ, R63.reuse.H0_H0 ;  /* 0x2000003fff3c7230 */ /* 0x100fe40000004100 */
[----:B------:R-:W-:Y:S02]  /*7ba0*/  HADD2.F32 R61, -RZ, R63.H1_H1 ;  /* 0x3000003fff3d7230 */ /* 0x000fe40000004100 */
[C---:B------:R-:W-:Y:S01]  /*7bb0*/  FMUL R4, R47.reuse, R4 ;  /* 0x000000042f047220 */ /* 0x040fe20000400000 */
[C---:B------:R-:W-:Y:S01]  /*7bc0*/  FMUL R5, R47.reuse, R5 ;  /* 0x000000052f057220 */ /* 0x040fe20000400000 */
[C---:B------:R-:W-:Y:S01]  /*7bd0*/  FMUL R6, R47.reuse, R6 ;  /* 0x000000062f067220 */ /* 0x040fe20000400000 */
[----:B------:R-:W-:Y:S01]  /*7be0*/  FMUL R7, R47, R7 ;  /* 0x000000072f077220 */ /* 0x000fe20000400000 */
[C---:B------:R-:W-:Y:S01]  /*7bf0*/  FFMA R4, R49.reuse, R0, R4 ;  /* 0x0000000031047223 */ /* 0x040fe20000000004 */
[C---:B------:R-:W-:Y:S01]  /*7c00*/  FFMA R5, R49.reuse, R2, R5 ;  /* 0x0000000231057223 */ /* 0x040fe20000000005 */
[C---:B------:R-:W-:Y:S01]  /*7c10*/  FFMA R6, R49.reuse, R3, R6 ;  /* 0x0000000331067223 */ /* 0x040fe20000000006 */
[----:B------:R-:W-:Y:S01]  /*7c20*/  FFMA R7, R49, R48, R7 ;  /* 0x0000003031077223 */ /* 0x000fe20000000007 */
[C---:B------:R-:W-:Y:S01]  /*7c30*/  FMUL R8, R47.reuse, R8 ;  /* 0x000000082f087220 */ /* 0x040fe20000400000 */
[----:B------:R-:W-:Y:S01]  /*7c40*/  FMUL R9, R47, R9 ;  /* 0x000000092f097220 */ /* 0x000fe20000400000 */
[----:B------:R-:W-:Y:S01]  /*7c50*/  F2FP.F16.F32.PACK_AB R4, R5, R4 ;  /* 0x000000040504723e */ /* 0x000fe200000000ff */
[----:B------:R-:W-:Y:S01]  /*7c60*/  FMUL R0, R47, R10 ;  /* 0x0000000a2f007220 */ /* 0x000fe20000400000 */
[----:B------:R-:W-:Y:S01]  /*7c70*/  F2FP.F16.F32.PACK_AB R5, R7, R6 ;  /* 0x000000060705723e */ /* 0x000fe200000000ff */
[C---:B------:R-:W-:Y:S01]  /*7c80*/  FFMA R8, R49.reuse, R50, R8 ;  /* 0x0000003231087223 */ /* 0x040fe20000000008 */
[C---:B------:R-:W-:Y:S01]  /*7c90*/  FFMA R9, R49.reuse, R51, R9 ;  /* 0x0000003331097223 */ /* 0x040fe20000000009 */
[----:B------:R-:W-:Y:S01]  /*7ca0*/  FFMA R0, R49, R52, R0 ;  /* 0x0000003431007223 */ /* 0x000fe20000000000 */
[C---:B------:R-:W-:Y:S01]  /*7cb0*/  FMUL R2, R47.reuse, R11 ;  /* 0x0000000b2f027220 */ /* 0x040fe20000400000 */
[C---:B------:R-:W-:Y:S01]  /*7cc0*/  FMUL R3, R47.reuse, R12 ;  /* 0x0000000c2f037220 */ /* 0x040fe20000400000 */
[----:B------:R-:W-:Y:S01]  /*7cd0*/  FMUL R10, R47, R13 ;  /* 0x0000000d2f0a7220 */ /* 0x000fe20000400000 */
[----:B------:R-:W-:Y:S01]  /*7ce0*/  F2FP.F16.F32.PACK_AB R6, R9, R8 ;  /* 0x000000080906723e */ /* 0x000fe200000000ff */
[C---:B------:R-:W-:Y:S01]  /*7cf0*/  FFMA R2, R49.reuse, R53, R2 ;  /* 0x0000003531027223 */ /* 0x040fe20000000002 */
[C---:B------:R-:W-:Y:S01]  /*7d00*/  FFMA R3, R49.reuse, R54, R3 ;  /* 0x0000003631037223 */ /* 0x040fe20000000003 */
[----:B------:R-:W-:Y:S01]  /*7d10*/  FFMA R10, R49, R55, R10 ;  /* 0x00000037310a7223 */ /* 0x000fe2000000000a */
[C---:B------:R-:W-:Y:S01]  /*7d20*/  FMUL R11, R47.reuse, R14 ;  /* 0x0000000e2f0b7220 */ /* 0x040fe20000400000 */
[C---:B------:R-:W-:Y:S01]  /*7d30*/  FMUL R15, R47.reuse, R15 ;  /* 0x0000000f2f0f7220 */ /* 0x040fe20000400000 */
[C---:B------:R-:W-:Y:S01]  /*7d40*/  FMUL R12, R47.reuse, R16 ;  /* 0x000000102f0c7220 */ /* 0x040fe20000400000 */
[----:B------:R-:W-:Y:S01]  /*7d50*/  FMUL R13, R47, R17 ;  /* 0x000000112f0d7220 */ /* 0x000fe20000400000 */
[----:B------:R-:W-:Y:S01]  /*7d60*/  FFMA R11, R49, R56, R11 ;  /* 0x00000038310b7223 */ /* 0x000fe2000000000b */
[----:B------:R-:W-:Y:S01]  /*7d70*/  FMUL R14, R47, R18 ;  /* 0x000000122f0e7220 */ /* 0x000fe20000400000 */
[----:B------:R-:W-:Y:S01]  /*7d80*/  FFMA R15, R49, R57, R15 ;  /* 0x00000039310f7223 */ /* 0x000fe2000000000f */
[--C-:B------:R-:W-:Y:S02]  /*7d90*/  HADD2.F32 R62, -RZ, R68.reuse.H0_H0 ;  /* 0x20000044ff3e7230 */ /* 0x100fe40000004100 */
[----:B------:R-:W-:Y:S01]  /*7da0*/  FMUL R19, R47, R19 ;  /* 0x000000132f137220 */ /* 0x000fe20000400000 */
[----:B------:R-:W-:Y:S01]  /*7db0*/  F2FP.F16.F32.PACK_AB R7, R2, R0 ;  /* 0x000000000207723e */ /* 0x000fe200000000ff */
[----:B------:R-:W-:Y:S01]  /*7dc0*/  FFMA R12, R49, R58, R12 ;  /* 0x0000003a310c7223 */ /* 0x000fe2000000000c */
[----:B------:R-:W-:Y:S02]  /*7dd0*/  HADD2.F32 R63, -RZ, R68.H1_H1 ;  /* 0x30000044ff3f7230 */ /* 0x000fe40000004100 */
[----:B------:R-:W-:Y:S01]  /*7de0*/  FMUL R16, R47, R20 ;  /* 0x000000142f107220 */ /* 0x000fe20000400000 */
[----:B------:R-:W-:Y:S01]  /*7df0*/  FFMA R13, R49, R59, R13 ;  /* 0x0000003b310d7223 */ /* 0x000fe2000000000d */
[----:B------:R1:W-:Y:S01]  /*7e00*/  STS.128 [R99+UR8], R4 ;  /* 0x0000000463007988 */ /* 0x0003e20008000c08 */
[--C-:B---3--:R-:W-:Y:S02]  /*7e10*/  HADD2.F32 R64, -RZ, R69.reuse.H0_H0 ;  /* 0x20000045ff407230 */ /* 0x108fe40000004100 */
[----:B------:R-:W-:Y:S01]  /*7e20*/  FMUL R17, R47, R21 ;  /* 0x000000152f117220 */ /* 0x000fe20000400000 */
[----:B------:R-:W-:Y:S01]  /*7e30*/  FFMA R14, R49, R60, R14 ;  /* 0x0000003c310e7223 */ /* 0x000fe2000000000e */
[----:B------:R-:W-:Y:S02]  /*7e40*/  HADD2.F32 R65, -RZ, R69.H1_H1 ;  /* 0x30000045ff417230 */ /* 0x000fe40000004100 */
[----:B------:R-:W-:Y:S01]  /*7e50*/  FMUL R18, R47, R22 ;  /* 0x000000162f127220 */ /* 0x000fe20000400000 */
[----:B------:R-:W-:Y:S01]  /*7e60*/  FFMA R19, R49, R61, R19 ;  /* 0x0000003d31137223 */ /* 0x000fe20000000013 */
[----:B------:R-:W-:Y:S02]  /*7e70*/  HADD2.F32 R66, -RZ, R70.H0_H0 ;  /* 0x20000046ff427230 */ /* 0x000fe40000004100 */
[----:B------:R-:W-:Y:S01]  /*7e80*/  FMUL R23, R47, R23 ;  /* 0x000000172f177220 */ /* 0x000fe20000400000 */
[--C-:B------:R-:W-:Y:S02]  /*7e90*/  HADD2.F32 R74, -RZ, R78.reuse.H0_H0 ;  /* 0x2000004eff4a7230 */ /* 0x100fe40000004100 */
[----:B------:R-:W-:Y:S01]  /*7ea0*/  FFMA R16, R49, R62, R16 ;  /* 0x0000003e31107223 */ /* 0x000fe20000000010 */
[----:B------:R-:W-:Y:S01]  /*7eb0*/  HADD2.F32 R75, -RZ, R78.H1_H1 ;  /* 0x3000004eff4b7230 */ /* 0x000fe20000004100 */
[----:B------:R-:W-:Y:S01]  /*7ec0*/  IADD3 R78, PT, PT, R99, UR8, RZ ;  /* 0x00000008634e7c10 */ /* 0x000fe2000fffe0ff */
[----:B------:R-:W-:Y:S02]  /*7ed0*/  HADD2.F32 R67, -RZ, R70.H1_H1 ;  /* 0x30000046ff437230 */ /* 0x000fe40000004100 */
[----:B------:R-:W-:Y:S01]  /*7ee0*/  FMUL R20, R47, R24 ;  /* 0x000000182f147220 */ /* 0x000fe20000400000 */
[----:B------:R-:W-:Y:S01]  /*7ef0*/  FFMA R17, R49, R63, R17 ;  /* 0x0000003f31117223 */ /* 0x000fe20000000011 */
[--C-:B------:R-:W-:Y:S02]  /*7f00*/  HADD2.F32 R68, -RZ, R71.reuse.H0_H0 ;  /* 0x20000047ff447230 */ /* 0x100fe40000004100 */
[----:B------:R-:W-:Y:S01]  /*7f10*/  FMUL R21, R47, R25 ;  /* 0x000000192f157220 */ /* 0x000fe20000400000 */
[----:B------:R-:W-:Y:S01]  /*7f20*/  FFMA R18, R49, R64, R18 ;  /* 0x0000004031127223 */ /* 0x000fe20000000012 */
[----:B------:R-:W-:Y:S02]  /*7f30*/  HADD2.F32 R69, -RZ, R71.H1_H1 ;  /* 0x30000047ff457230 */ /* 0x000fe40000004100 */
[----:B------:R-:W-:Y:S01]  /*7f40*/  FMUL R22, R47, R26 ;  /* 0x0000001a2f167220 */ /* 0x000fe20000400000 */
[----:B------:R-:W-:Y:S01]  /*7f50*/  F2FP.F16.F32.PACK_AB R8, R10, R3 ;  /* 0x000000030a08723e */ /* 0x000fe200000000ff */
[----:B------:R-:W-:Y:S01]  /*7f60*/  FFMA R23, R49, R65, R23 ;  /* 0x0000004131177223 */ /* 0x000fe20000000017 */
[----:B------:R-:W-:Y:S01]  /*7f70*/  F2FP.F16.F32.PACK_AB R9, R15, R11 ;  /* 0x0000000b0f09723e */ /* 0x000fe200000000ff */
[--C-:B------:R-:W-:Y:S02]  /*7f80*/  HADD2.F32 R70, -RZ, R76.reuse.H0_H0 ;  /* 0x2000004cff467230 */ /* 0x100fe40000004100 */
[----:B------:R-:W-:Y:S01]  /*7f90*/  FMUL R27, R47, R27 ;  /* 0x0000001b2f1b7220 */ /* 0x000fe20000400000 */
[----:B------:R-:W-:Y:S01]  /*7fa0*/  IADD3 R106, PT, PT, R106, R78, RZ ;  /* 0x0000004e6a6a7210 */ /* 0x000fe20007ffe0ff */
[----:B------:R-:W-:Y:S01]  /*7fb0*/  FFMA R20, R49, R66, R20 ;  /* 0x0000004231147223 */ /* 0x000fe20000000014 */
[----:B------:R-:W-:Y:S01]  /*7fc0*/  F2FP.F16.F32.PACK_AB R10, R13, R12 ;  /* 0x0000000c0d0a723e */ /* 0x000fe200000000ff */
[----:B------:R-:W-:Y:S01]  /*7fd0*/  HADD2.F32 R71, -RZ, R76.H1_H1 ;  /* 0x3000004cff477230 */ /* 0x000fe20000004100 */
[----:B------:R-:W-:Y:S01]  /*7fe0*/  F2FP.F16.F32.PACK_AB R11, R19, R14 ;  /* 0x0000000e130b723e */ /* 0x000fe200000000ff */
[----:B------:R-:W-:Y:S01]  /*7ff0*/  FMUL R24, R47, R28 ;  /* 0x0000001c2f187220 */ /* 0x000fe20000400000 */
[----:B------:R-:W-:Y:S01]  /*8000*/  FFMA R21, R49, R67, R21 ;  /* 0x0000004331157223 */ /* 0x000fe20000000015 */
[--C-:B------:R-:W-:Y:S02]  /*8010*/  HADD2.F32 R72, -RZ, R77.reuse.H0_H0 ;  /* 0x2000004dff487230 */ /* 0x100fe40000004100 */
[----:B------:R-:W-:Y:S01]  /*8020*/  FMUL R25, R47, R29 ;  /* 0x0000001d2f197220 */ /* 0x000fe20000400000 */
[----:B------:R1:W-:Y:S01]  /*8030*/  STS.128 [R106+0x10], R8 ;  /* 0x000010086a007388 */ /* 0x0003e20000000c00 */
[----:B------:R-:W-:Y:S01]  /*8040*/  FFMA R22, R49, R68, R22 ;  /* 0x0000004431167223 */ /* 0x000fe20000000016 */
[----:B------:R-:W-:Y:S02]  /*8050*/  HADD2.F32 R73, -RZ, R77.H1_H1 ;  /* 0x3000004dff497230 */ /* 0x000fe40000004100 */
[----:B------:R-:W-:Y:S01]  /*8060*/  FMUL R26, R47, R30 ;  /* 0x0000001e2f1a7220 */ /* 0x000fe20000400000 */
[----:B------:R-:W-:Y:S01]  /*8070*/  FFMA R27, R49, R69, R27 ;  /* 0x00000045311b7223 */ /* 0x000fe2000000001b */
        /* <DEDUP_REMOVED lines=10> */
[----:B------:R-:W-:Y:S01]  /*8120*/  F2FP.F16.F32.PACK_AB R17, R23, R18 ;  /* 0x000000121711723e */ /* 0x000fe200000000ff */
[----:B------:R-:W-:Y:S01]  /*8130*/  FFMA R31, R49, R73, R31 ;  /* 0x00000049311f7223 */ /* 0x000fe2000000001f */
[----:B------:R-:W-:Y:S01]  /*8140*/  FMUL R35, R47, R35 ;  /* 0x000000232f237220 */ /* 0x000fe20000400000 */
[----:B------:R-:W-:Y:S01]  /*8150*/  IADD3 R105, PT, PT, R105, R78, RZ ;  /* 0x0000004e69697210 */ /* 0x000fe20007ffe0ff */
[----:B------:R-:W-:Y:S01]  /*8160*/  FFMA R28, R49, R74, R28 ;  /* 0x0000004a311c7223 */ /* 0x000fe2000000001c */
[----:B------:R-:W-:Y:S01]  /*8170*/  F2FP.F16.F32.PACK_AB R18, R21, R20 ;  /* 0x000000141512723e */ /* 0x000fe200000000ff */
[----:B------:R-:W-:Y:S01]  /*8180*/  FFMA R29, R49, R75, R29 ;  /* 0x0000004b311d7223 */ /* 0x000fe2000000001d */
[----:B------:R-:W-:Y:S01]  /*8190*/  F2FP.F16.F32.PACK_AB R19, R27, R22 ;  /* 0x000000161b13723e */ /* 0x000fe200000000ff */
[C---:B------:R-:W-:Y:S01]  /*81a0*/  FFMA R30, R49.reuse, R76, R30 ;  /* 0x0000004c311e7223 */ /* 0x040fe2000000001e */
[----:B------:R-:W-:Y:S01]  /*81b0*/  FFMA R35, R49, R77, R35 ;  /* 0x0000004d31237223 */ /* 0x000fe20000000023 */
[----:B------:R-:W-:Y:S02]  /*81c0*/  F2FP.F16.F32.PACK_AB R24, R25, R24 ;  /* 0x000000181918723e */ /* 0x000fe400000000ff */
[----:B------:R1:W-:Y:S01]  /*81d0*/  STS.128 [R105+0x20], R16 ;  /* 0x0000201069007388 */ /* 0x0003e20000000c00 */
[----:B------:R-:W-:Y:S02]  /*81e0*/  F2FP.F16.F32.PACK_AB R25, R31, R26 ;  /* 0x0000001a1f19723e */ /* 0x000fe400000000ff */
[----:B------:R-:W-:Y:S02]  /*81f0*/  F2FP.F16.F32.PACK_AB R26, R29, R28 ;  /* 0x0000001c1d1a723e */ /* 0x000fe400000000ff */
[----:B------:R-:W-:Y:S02]  /*8200*/  F2FP.F16.F32.PACK_AB R27, R35, R30 ;  /* 0x0000001e231b723e */ /* 0x000fe400000000ff */
[----:B------:R-:W-:Y:S05]  /*8210*/  IADD3 R0, PT, PT, R98, R106, RZ ;  /* 0x0000006a62007210 */ /* 0x000fea0007ffe0ff */
        /* <DEDUP_REMOVED lines=9> */
[----:B------:R-:W-:Y:S02]  /*82b0*/  UIADD3 UR10, UP0, UPT, UR54, 0x680, URZ ;  /* 0x00000680360a7890 */ /* 0x000fe4000ff1e0ff */
[----:B------:R-:W-:Y:S02]  /*82c0*/  UIADD3 UR5, UPT, UPT, UR41, 0x20, URZ ;  /* 0x0000002029057890 */ /* 0x000fe4000fffe0ff */
[----:B------:R-:W-:Y:S02]  /*82d0*/  UIADD3 UR4, UPT, UPT, UR48, 0x400, UR8 ;  /* 0x0000040030047890 */ /* 0x000fe4000fffe008 */
[----:B------:R-:W-:Y:S01]  /*82e0*/  UIADD3.X UR11, UPT, UPT, URZ, UR55, URZ, UP0, !UPT ;  /* 0x00000037ff0b7290 */ /* 0x000fe200087fe4ff */
[----:B------:R-:W-:Y:S01]  /*82f0*/  UMOV UR6, UR42 ;  /* 0x0000002a00067c82 */ /* 0x000fe20008000000 */
[----:B------:R-:W-:Y:S07]  /*8300*/  UMOV UR7, UR36 ;  /* 0x0000002400077c82 */ /* 0x000fee0008000000 */
[----:B------:R2:W-:Y:S02]  /*8310*/  UTMASTG.3D [UR4], [UR10] ;  /* 0x000000040a0073b5 */ /* 0x0005e40008010000 */
[----:B--2---:R0:W-:Y:S02]  /*8320*/  UTMACMDFLUSH ;  /* 0x00000000000079b7 */ /* 0x0041e40000000000 */
.L_x_136:
[----:B------:R-:W-:Y:S05]  /*8330*/  BSYNC.RECONVERGENT B0 ;  /* 0x0000000000007941 */ /* 0x000fea0003800200 */
.L_x_135:
[----:B------:R-:W-:Y:S01]  /*8340*/  UIADD3 UR43, UPT, UPT, UR43, 0x1, URZ ;  /* 0x000000012b2b7890 */ /* 0x000fe2000fffe0ff */
[----:B------:R-:W-:Y:S03]  /*8350*/  BSSY.RECONVERGENT B0, `(.L_x_137) ;  /* 0x0000008000007945 */ /* 0x000fe60003800200 */
[----:B------:R-:W-:Y:S04]  /*8360*/  UISETP.NE.AND UP0, UPT, UR43, 0x3, UPT ;  /* 0x000000032b00788c */ /* 0x000fe8000bf05270 */
[----:B------:R-:W-:Y:S02]  /*8370*/  UISETP.EQ.XOR UP1, UPT, UR40, 0x3, !UP0 ;  /* 0x000000032800788c */ /* 0x000fe4000c722a70 */
[----:B------:R-:W-:Y:S02]  /*8380*/  USEL UR56, UR43, URZ, UP0 ;  /* 0x000000ff2b387287 */ /* 0x000fe40008000000 */
[----:B------:R-:W-:Y:S04]  /*8390*/  USEL UR4, URZ, 0x1, !UP1 ;  /* 0x00000001ff047887 */ /* 0x000fe8000c800000 */
[----:B------:R-:W-:Y:S01]  /*83a0*/  ULOP3.LUT UR51, UR51, UR4, URZ, 0x3c, !UPT ;  /* 0x0000000433337292 */ /* 0x000fe2000f8e3cff */
[----:B------:R-:W-:Y:S11]  /*83b0*/  @P0 BRA `(.L_x_138) ;  /* 0x0000000000040947 */ /* 0x000ff60003800000 */
[----:B------:R-:W-:Y:S04]  /*83c0*/  DEPBAR.LE SB0, 0x1 ;  /* 0x000080400000791a */ /* 0x000fe80000000000 */
.L_x_138:
[----:B------:R-:W-:Y:S05]  /*83d0*/  BSYNC.RECONVERGENT B0 ;  /* 0x0000000000007941 */ /* 0x000fea0003800200 */
.L_x_137:
[----:B------:R-:W-:Y:S01]  /*83e0*/  BAR.SYNC.DEFER_BLOCKING 0x1, 0x80 ;  /* 0x0042000000007b1d */ /* 0x000fe20000010000 */
[----:B------:R-:W-:Y:S01]  /*83f0*/  UISETP.NE.AND UP0, UPT, UR50, -0x2, UPT ;  /* 0xfffffffe3200788c */ /* 0x000fe2000bf05270 */
[----:B------:R-:W-:Y:S08]  /*8400*/  IADD3 R45, PT, PT, R45, 0x1, RZ ;  /* 0x000000012d2d7810 */ /* 0x000ff00007ffe0ff */
[----:B------:R-:W-:Y:S05]  /*8410*/  BRA.U !UP0, `(.L_x_139) ;  /* 0x0000000108287547 */ /* 0x000fea000b800000 */
[----:B------:R-:W-:Y:S01]  /*8420*/  ISETP.NE.AND P0, PT, R104, RZ, PT ;  /* 0x000000ff6800720c */ /* 0x000fe20003f05270 */
[----:B------:R-:W-:Y:S01]  /*8430*/  IMAD.U32 R2, RZ, RZ, UR49 ;  /* 0x00000031ff027e24 */ /* 0x000fe2000f8e00ff */
[----:B------:R-:W-:Y:S01]  /*8440*/  UIADD3 UR49, UPT, UPT, UR49, 0x1, URZ ;  /* 0x0000000131317890 */ /* 0x000fe2000fffe0ff */
[----:B-1----:R-:W-:Y:S03]  /*8450*/  IMAD.U32 R0, RZ, RZ, UR37 ;  /* 0x00000025ff007e24 */ /* 0x002fe6000f8e00ff */
[----:B------:R-:W-:Y:S04]  /*8460*/  UISETP.NE.AND UP0, UPT, UR49, 0x3, UPT ;  /* 0x000000033100788c */ /* 0x000fe8000bf05270 */
[----:B------:R-:W-:Y:S03]  /*8470*/  USEL UR49, UR49, URZ, UP0 ;  /* 0x000000ff31317287 */ /* 0x000fe60008000000 */
[----:B------:R-:W-:Y:S05]  /*8480*/  @P0 LEA R2, R2, UR48, 0x3 ;  /* 0x0000003002020c11 */ /* 0x000fea000f8e18ff */
[----:B------:R-:W-:Y:S05]  /*8490*/  @P0 VIADD R2, R2, 0x228 ;  /* 0x0000022802020836 */ /* 0x000fea0000000000 */
[----:B------:R-:W-:Y:S04]  /*84a0*/  @P0 PRMT R0, R0, 0x654, R2 ;  /* 0x0000065400000816 */ /* 0x000fe80000000002 */
[----:B------:R2:W-:Y:S03]  /*84b0*/  @P0 SYNCS.ARRIVE.TRANS64.RED.A1T0 RZ, [R0+URZ], RZ ;  /* 0x000000ff00ff09a7 */ /* 0x0005e600081004ff */
.L_x_139:
[----:B------:R-:W-:Y:S01]  /*84c0*/  ISETP.NE.AND P2, PT, R101, RZ, PT ;  /* 0x000000ff6500720c */ /* 0x000fe20003f45270 */
[----:B------:R-:W-:Y:S01]  /*84d0*/  UIADD3 UR50, UPT, UPT, UR50, 0x2, URZ ;  /* 0x0000000232327890 */ /* 0x000fe2000fffe0ff */
[----:B------:R-:W-:Y:S01]  /*84e0*/  ISETP.NE.AND P0, PT, R103, 0x2, PT ;  /* 0x000000026700780c */ /* 0x000fe20003f05270 */
[----:B------:R-:W-:Y:S01]  /*84f0*/  IMAD.IADD R14, R43, 0x1, R86 ;  /* 0x000000012b0e7824 */ /* 0x000fe200078e0256 */
[----:B------:R-:W-:Y:S01]  /*8500*/  ISETP.NE.AND P1, PT, R45, 0x4, PT ;  /* 0x000000042d00780c */ /* 0x000fe20003f25270 */
[----:B------:R-:W-:Y:S01]  /*8510*/  IMAD.IADD R15, R44, 0x1, R87 ;  /* 0x000000012c0f7824 */ /* 0x000fe200078e0257 */
[----:B------:R-:W-:Y:S02]  /*8520*/  SEL R2, RZ, 0x1, P0 ;  /* 0x00000001ff027807 */ /* 0x000fe40000000000 */
[----:B-12---:R-:W-:Y:S02]  /*8530*/  SEL R0, RZ, 0x1, P1 ;  /* 0x00000001ff007807 */ /* 0x006fe40000800000 */
[----:B------:R-:W-:Y:S02]  /*8540*/  LOP3.LUT R96, R96, R2, RZ, 0x3c, !PT ;  /* 0x0000000260607212 */ /* 0x000fe400078e3cff */
[----:B------:R-:W-:Y:S02]  /*8550*/  LOP3.LUT R97, R97, R0, RZ, 0x3c, !PT ;  /* 0x0000000061617212 */ /* 0x000fe400078e3cff */
[----:B------:R-:W-:Y:S02]  /*8560*/  @P2 R2UR UR36, R95 ;  /* 0x000000005f2422ca */ /* 0x000fe400000e0000 */
[----:B------:R-:W-:Y:S02]  /*8570*/  SEL R103, R103, RZ, P0 ;  /* 0x000000ff67677207 */ /* 0x000fe40000000000 */
[----:B------:R-:W-:Y:S01]  /*8580*/  SEL R45, R45, RZ, P1 ;  /* 0x000000ff2d2d7207 */ /* 0x000fe20000800000 */
[----:B------:R-:W-:Y:S10]  /*8590*/  @P2 BRA `(.L_x_140) ;  /* 0xffffffd800042947 */ /* 0x000ff4000383ffff */
[----:B------:R-:W-:-:S09]  /*85a0*/  UISETP.NE.AND UP0, UPT, UR53, URZ, UPT ;  /* 0x000000ff3500728c */ /* 0x000fd2000bf05270 */
[----:B------:R-:W-:Y:S05]  /*85b0*/  BRA.U !UP0, `(.L_x_141) ;  /* 0x0000000108487547 */ /* 0x000fea000b800000 */
[----:B------:R-:W1:Y:S02]  /*85c0*/  LDCU.64 UR4, c[0x0][0x890] ;  /* 0x00011200ff0477ac */ /* 0x000e640008000a00 */
[----:B-1----:R-:W-:-:S04]  /*85d0*/  UISETP.NE.U32.AND UP0, UPT, UR4, URZ, UPT ;  /* 0x000000ff0400728c */ /* 0x002fc8000bf05070 */
[----:B------:R-:W-:-:S09]  /*85e0*/  UISETP.NE.AND.EX UP0, UPT, UR5, URZ, UPT, UP0 ;  /* 0x000000ff0500728c */ /* 0x000fd2000bf05300 */
[----:B------:R-:W-:Y:S05]  /*85f0*/  BRA.U UP0, `(.L_x_142) ;  /* 0x00000001000c7547 */ /* 0x000fea000b800000 */
[----:B------:R-:W-:-:S13]  /*8600*/  FSETP.NEU.AND P0, PT, R49, RZ, PT ;  /* 0x000000ff3100720b */ /* 0x000fda0003f0d000 */
[----:B------:R-:W-:Y:S05]  /*8610*/  @!P0 EXIT ;  /* 0x000000000000894d */ /* 0x000fea0003800000 */
[----:B------:R-:W-:Y:S05]  /*8620*/  BRA `(.L_x_141) ;  /* 0x00000000002c7947 */ /* 0x000fea0003800000 */
.L_x_142:
[----:B------:R-:W-:Y:S01]  /*8630*/  ISETP.NE.AND P0, PT, R102, RZ, PT ;  /* 0x000000ff6600720c */ /* 0x000fe20003f05270 */
[----:B------:R-:W-:-:S12]  /*8640*/  BSSY.RECONVERGENT B0, `(.L_x_141) ;  /* 0x0000009000007945 */ /* 0x000fd80003800200 */
[----:B------:R-:W-:Y:S05]  /*8650*/  @P0 BRA `(.L_x_143) ;  /* 0x0000000000140947 */ /* 0x000fea0003800000 */
[----:B------:R-:W1:Y:S02]  /*8660*/  LDCU.64 UR4, c[0x0][0x888] ;  /* 0x00011100ff0477ac */ /* 0x000e640008000a00 */
[----:B-1----:R-:W-:-:S04]  /*8670*/  ISETP.NE.U32.AND P0, PT, RZ, UR4, PT ;  /* 0x00000004ff007c0c */ /* 0x002fc8000bf05070 */
[----:B------:R-:W-:-:S13]  /*8680*/  ISETP.NE.AND.EX P0, PT, RZ, UR5, PT, P0 ;  /* 0x00000005ff007c0c */ /* 0x000fda000bf05300 */
[----:B------:R-:W-:Y:S05]  /*8690*/  @!P0 EXIT ;  /* 0x000000000000894d */ /* 0x000fea0003800000 */
[----:B------:R-:W-:Y:S05]  /*86a0*/  BRA `(.L_x_144) ;  /* 0x0000000000087947 */ /* 0x000fea0003800000 */
.L_x_143:
[----:B------:R-:W-:-:S13]  /*86b0*/  FSETP.NEU.AND P0, PT, R49, RZ, PT ;  /* 0x000000ff3100720b */ /* 0x000fda0003f0d000 */
[----:B------:R-:W-:Y:S05]  /*86c0*/  @!P0 EXIT ;  /* 0x000000000000894d */ /* 0x000fea0003800000 */
.L_x_144:
[----:B------:R-:W-:Y:S05]  /*86d0*/  BSYNC.RECONVERGENT B0 ;  /* 0x0000000000007941 */ /* 0x000fea0003800200 */
.L_x_141:
[----:B------:R-:W-:Y:S01]  /*86e0*/  ULEA UR4, UR49, UR48, 0x3 ;  /* 0x0000003031047291 */ /* 0x000fe2000f8e18ff */
[----:B------:R-:W-:-:S04]  /*86f0*/  DEPBAR.LE SB0, 0x0 ;  /* 0x000080000000791a */ /* 0x000fc80000000000 */
[----:B------:R-:W-:-:S04]  /*8700*/  UIADD3 UR4, UPT, UPT, UR4, 0x228, URZ ;  /* 0x0000022804047890 */ /* 0x000fc8000fffe0ff */
[----:B------:R-:W-:-:S09]  /*8710*/  UPRMT UR4, UR37, 0x654, UR4 ;  /* 0x0000065425047896 */ /* 0x000fd20008000004 */
[----:B------:R-:W-:Y:S01]  /*8720*/  SYNCS.ARRIVE.TRANS64.RED.A1T0 RZ, [UR4], RZ ;  /* 0x000000ffffff79a7 */ /* 0x000fe20008100404 */
[----:B------:R-:W-:Y:S05]  /*8730*/  EXIT ;  /* 0x000000000000794d */ /* 0x000fea0003800000 */
.L_x_20:
[----:B--2---:R2:W1:Y:S02]  /*8740*/  SYNCS.PHASECHK.TRANS64.TRYWAIT P0, [R2+URZ+0x2c0], R3 ;  /* 0x0002c003020075a7 */ /* 0x00446400080011ff */
[----:B-1----:R-:W-:Y:S05]  /*8750*/  @!P0 NANOSLEEP.SYNCS 0x989680 ;  /* 0x009896800000895d */ /* 0x002fea0003900000 */
[----:B------:R-:W1:Y:S02]  /*8760*/  @!P0 SYNCS.PHASECHK.TRANS64 P0, [R2+URZ+0x2c0], R3 ;  /* 0x0002c003020085a7 */ /* 0x000e6400080010ff */
[----:B-1----:R-:W-:Y:S05]  /*8770*/  @!P0 BRA `(.L_x_20) ;  /* 0xfffffffc00f08947 */ /* 0x002fea000383ffff */
[----:B------:R-:W-:Y:S05]  /*8780*/  BRA `(.L_x_145) ;  /* 0xffffff9000807947 */ /* 0x000fea000383ffff */
.L_x_23:
[----:B-1----:R-:W-:-:S07]  /*8790*/  MOV R2, UR33 ;  /* 0x0000002100027c02 */ /* 0x002fce0008000f00 */
.L_x_146:
[----:B-1----:R1:W2:Y:S02]  /*87a0*/  SYNCS.PHASECHK.TRANS64.TRYWAIT P0, [R2+URZ+0x108], R4 ;  /* 0x00010804020075a7 */ /* 0x0022a400080011ff */
[----:B--2---:R-:W-:Y:S05]  /*87b0*/  @!P0 NANOSLEEP.SYNCS 0x989680 ;  /* 0x009896800000895d */ /* 0x004fea0003900000 */
[----:B------:R-:W2:Y:S02]  /*87c0*/  @!P0 SYNCS.PHASECHK.TRANS64 P0, [R2+URZ+0x108], R4 ;  /* 0x00010804020085a7 */ /* 0x000ea400080010ff */
[----:B--2---:R-:W-:Y:S05]  /*87d0*/  @!P0 BRA `(.L_x_146) ;  /* 0xfffffffc00f08947 */ /* 0x004fea000383ffff */
[----:B------:R-:W-:Y:S05]  /*87e0*/  BRA `(.L_x_22) ;  /* 0xffffff9000d07947 */ /* 0x000fea000383ffff */
.L_x_29:
[----:B-1----:R-:W-:-:S07]  /*87f0*/  MOV R2, UR17 ;  /* 0x0000001100027c02 */ /* 0x002fce0008000f00 */
.L_x_147:
[----:B-1----:R1:W2:Y:S02]  /*8800*/  SYNCS.PHASECHK.TRANS64.TRYWAIT P0, [R2+URZ+0x108], R4 ;  /* 0x00010804020075a7 */ /* 0x0022a400080011ff */
[----:B--2---:R-:W-:Y:S05]  /*8810*/  @!P0 NANOSLEEP.SYNCS 0x989680 ;  /* 0x009896800000895d */ /* 0x004fea0003900000 */
[----:B------:R-:W2:Y:S02]  /*8820*/  @!P0 SYNCS.PHASECHK.TRANS64 P0, [R2+URZ+0x108], R4 ;  /* 0x00010804020085a7 */ /* 0x000ea400080010ff */
[----:B--2---:R-:W-:Y:S05]  /*8830*/  @!P0 BRA `(.L_x_147) ;  /* 0xfffffffc00f08947 */ /* 0x004fea000383ffff */
[----:B------:R-:W-:Y:S05]  /*8840*/  BRA `(.L_x_28) ;  /* 0xffffff9400787947 */ /* 0x000fea000383ffff */
.L_x_33:
[----:B-1----:R1:W2:Y:S02]  /*8850*/  SYNCS.PHASECHK.TRANS64.TRYWAIT P0, [R2+URZ+0x250], R3 ;  /* 0x00025003020075a7 */ /* 0x0022a400080011ff */
[----:B--2---:R-:W-:Y:S05]  /*8860*/  @!P0 NANOSLEEP.SYNCS 0x989680 ;  /* 0x009896800000895d */ /* 0x004fea0003900000 */
[----:B------:R-:W2:Y:S02]  /*8870*/  @!P0 SYNCS.PHASECHK.TRANS64 P0, [R2+URZ+0x250], R3 ;  /* 0x00025003020085a7 */ /* 0x000ea400080010ff */
[----:B--2---:R-:W-:Y:S05]  /*8880*/  @!P0 BRA `(.L_x_33) ;  /* 0xfffffffc00f08947 */ /* 0x004fea000383ffff */
[----:B------:R-:W-:Y:S05]  /*8890*/  BRA `(.L_x_148) ;  /* 0xffffff9800087947 */ /* 0x000fea000383ffff */
.L_x_37:
[----:B----4-:R-:W-:-:S07]  /*88a0*/  MOV R0, UR5 ;  /* 0x0000000500007c02 */ /* 0x010fce0008000f00 */
.L_x_149:
[----:B-1----:R1:W2:Y:S02]  /*88b0*/  SYNCS.PHASECHK.TRANS64.TRYWAIT P0, [R0+URZ], R2 ;  /* 0x00000002000075a7 */ /* 0x0022a400080011ff */
[----:B--2---:R-:W-:Y:S05]  /*88c0*/  @!P0 NANOSLEEP.SYNCS 0x989680 ;  /* 0x009896800000895d */ /* 0x004fea0003900000 */
[----:B------:R-:W2:Y:S02]  /*88d0*/  @!P0 SYNCS.PHASECHK.TRANS64 P0, [R0+URZ], R2 ;  /* 0x00000002000085a7 */ /* 0x000ea400080010ff */
[----:B--2---:R-:W-:Y:S05]  /*88e0*/  @!P0 BRA `(.L_x_149) ;  /* 0xfffffffc00f08947 */ /* 0x004fea000383ffff */
[----:B------:R-:W-:Y:S05]  /*88f0*/  BRA `(.L_x_150) ;  /* 0xffffff9c00787947 */ /* 0x000fea000383ffff */
.L_x_38:
[----:B----4-:R-:W-:-:S07]  /*8900*/  MOV R0, UR5 ;  /* 0x0000000500007c02 */ /* 0x010fce0008000f00 */
.L_x_151:
[----:B-1----:R1:W2:Y:S02]  /*8910*/  SYNCS.PHASECHK.TRANS64.TRYWAIT P0, [R0+URZ], R3 ;  /* 0x00000003000075a7 */ /* 0x0022a400080011ff */
[----:B--2---:R-:W-:Y:S05]  /*8920*/  @!P0 NANOSLEEP.SYNCS 0x989680 ;  /* 0x009896800000895d */ /* 0x004fea0003900000 */
[----:B------:R-:W2:Y:S02]  /*8930*/  @!P0 SYNCS.PHASECHK.TRANS64 P0, [R0+URZ], R3 ;  /* 0x00000003000085a7 */ /* 0x000ea400080010ff */
[----:B--2---:R-:W-:Y:S05]  /*8940*/  @!P0 BRA `(.L_x_151) ;  /* 0xfffffffc00f08947 */ /* 0x004fea000383ffff */
[----:B------:R-:W-:Y:S05]  /*8950*/  BRA `(.L_x_152) ;  /* 0xffffff9c00847947 */ /* 0x000fea000383ffff */
.L_x_39:
[----:B----4-:R-:W-:-:S07]  /*8960*/  MOV R0, UR5 ;  /* 0x0000000500007c02 */ /* 0x010fce0008000f00 */
.L_x_153:
[----:B-1----:R1:W2:Y:S02]  /*8970*/  SYNCS.PHASECHK.TRANS64.TRYWAIT P0, [R0+URZ], R3 ;  /* 0x00000003000075a7 */ /* 0x0022a400080011ff */
[----:B--2---:R-:W-:Y:S05]  /*8980*/  @!P0 NANOSLEEP.SYNCS 0x989680 ;  /* 0x009896800000895d */ /* 0x004fea0003900000 */
[----:B------:R-:W2:Y:S02]  /*8990*/  @!P0 SYNCS.PHASECHK.TRANS64 P0, [R0+URZ], R3 ;  /* 0x00000003000085a7 */ /* 0x000ea400080010ff */
[----:B--2---:R-:W-:Y:S05]  /*89a0*/  @!P0 BRA `(.L_x_153) ;  /* 0xfffffffc00f08947 */ /* 0x004fea000383ffff */
[----:B------:R-:W-:Y:S05]  /*89b0*/  BRA `(.L_x_154) ;  /* 0xffffff9c00907947 */ /* 0x000fea000383ffff */
.L_x_40:
[----:B----4-:R-:W-:-:S07]  /*89c0*/  MOV R0, UR5 ;  /* 0x0000000500007c02 */ /* 0x010fce0008000f00 */
.L_x_155:
[----:B-1----:R1:W2:Y:S02]  /*89d0*/  SYNCS.PHASECHK.TRANS64.TRYWAIT P0, [R0+URZ], R3 ;  /* 0x00000003000075a7 */ /* 0x0022a400080011ff */
[----:B--2---:R-:W-:Y:S05]  /*89e0*/  @!P0 NANOSLEEP.SYNCS 0x989680 ;  /* 0x009896800000895d */ /* 0x004fea0003900000 */
[----:B------:R-:W2:Y:S02]  /*89f0*/  @!P0 SYNCS.PHASECHK.TRANS64 P0, [R0+URZ], R3 ;  /* 0x00000003000085a7 */ /* 0x000ea400080010ff */
[----:B--2---:R-:W-:Y:S05]  /*8a00*/  @!P0 BRA `(.L_x_155) ;  /* 0xfffffffc00f08947 */ /* 0x004fea000383ffff */
[----:B------:R-:W-:Y:S05]  /*8a10*/  BRA `(.L_x_156) ;  /* 0xffffff9c009c7947 */ /* 0x000fea000383ffff */
.L_x_41:
[----:B----4-:R-:W-:-:S07]  /*8a20*/  MOV R0, UR5 ;  /* 0x0000000500007c02 */ /* 0x010fce0008000f00 */
.L_x_157:
[----:B-1----:R1:W2:Y:S02]  /*8a30*/  SYNCS.PHASECHK.TRANS64.TRYWAIT P0, [R0+URZ], R3 ;  /* 0x00000003000075a7 */ /* 0x0022a400080011ff */
[----:B--2---:R-:W-:Y:S05]  /*8a40*/  @!P0 NANOSLEEP.SYNCS 0x989680 ;  /* 0x009896800000895d */ /* 0x004fea0003900000 */
[----:B------:R-:W2:Y:S02]  /*8a50*/  @!P0 SYNCS.PHASECHK.TRANS64 P0, [R0+URZ], R3 ;  /* 0x00000003000085a7 */ /* 0x000ea400080010ff */
[----:B--2---:R-:W-:Y:S05]  /*8a60*/  @!P0 BRA `(.L_x_157) ;  /* 0xfffffffc00f08947 */ /* 0x004fea000383ffff */
[----:B------:R-:W-:Y:S05]  /*8a70*/  BRA `(.L_x_158) ;  /* 0xffffff9c00a87947 */ /* 0x000fea000383ffff */
.L_x_42:
[----:B----4-:R-:W-:-:S07]  /*8a80*/  MOV R0, UR5 ;  /* 0x0000000500007c02 */ /* 0x010fce0008000f00 */
.L_x_159:
[----:B-1----:R1:W2:Y:S02]  /*8a90*/  SYNCS.PHASECHK.TRANS64.TRYWAIT P0, [R0+URZ], R3 ;  /* 0x00000003000075a7 */ /* 0x0022a400080011ff */
[----:B--2---:R-:W-:Y:S05]  /*8aa0*/  @!P0 NANOSLEEP.SYNCS 0x989680 ;  /* 0x009896800000895d */ /* 0x004fea0003900000 */
[----:B------:R-:W2:Y:S02]  /*8ab0*/  @!P0 SYNCS.PHASECHK.TRANS64 P0, [R0+URZ], R3 ;  /* 0x00000003000085a7 */ /* 0x000ea400080010ff */
[----:B--2---:R-:W-:Y:S05]  /*8ac0*/  @!P0 BRA `(.L_x_159) ;  /* 0xfffffffc00f08947 */ /* 0x004fea000383ffff */
[----:B------:R-:W-:Y:S05]  /*8ad0*/  BRA `(.L_x_160) ;  /* 0xffffff9c00b47947 */ /* 0x000fea000383ffff */
.L_x_43:
[----:B----4-:R-:W-:-:S07]  /*8ae0*/  MOV R0, UR5 ;  /* 0x0000000500007c02 */ /* 0x010fce0008000f00 */
.L_x_161:
[----:B-1----:R1:W2:Y:S02]  /*8af0*/  SYNCS.PHASECHK.TRANS64.TRYWAIT P0, [R0+URZ], R3 ;  /* 0x00000003000075a7 */ /* 0x0022a400080011ff */
[----:B--2---:R-:W-:Y:S05]  /*8b00*/  @!P0 NANOSLEEP.SYNCS 0x989680 ;  /* 0x009896800000895d */ /* 0x004fea0003900000 */
[----:B------:R-:W2:Y:S02]  /*8b10*/  @!P0 SYNCS.PHASECHK.TRANS64 P0, [R0+URZ], R3 ;  /* 0x00000003000085a7 */ /* 0x000ea400080010ff */
[----:B--2---:R-:W-:Y:S05]  /*8b20*/  @!P0 BRA `(.L_x_161) ;  /* 0xfffffffc00f08947 */ /* 0x004fea000383ffff */
[----:B------:R-:W-:Y:S05]  /*8b30*/  BRA `(.L_x_162) ;  /* 0xffffff9c00c07947 */ /* 0x000fea000383ffff */
.L_x_44:
[----:B----4-:R-:W-:-:S07]  /*8b40*/  MOV R0, UR5 ;  /* 0x0000000500007c02 */ /* 0x010fce0008000f00 */
.L_x_163:
[----:B-1----:R1:W2:Y:S02]  /*8b50*/  SYNCS.PHASECHK.TRANS64.TRYWAIT P0, [R0+URZ], R3 ;  /* 0x00000003000075a7 */ /* 0x0022a400080011ff */
[----:B--2---:R-:W-:Y:S05]  /*8b60*/  @!P0 NANOSLEEP.SYNCS 0x989680 ;  /* 0x009896800000895d */ /* 0x004fea0003900000 */
[----:B------:R-:W2:Y:S02]  /*8b70*/  @!P0 SYNCS.PHASECHK.TRANS64 P0, [R0+URZ], R3 ;  /* 0x00000003000085a7 */ /* 0x000ea400080010ff */
[----:B--2---:R-:W-:Y:S05]  /*8b80*/  @!P0 BRA `(.L_x_163) ;  /* 0xfffffffc00f08947 */ /* 0x004fea000383ffff */
[----:B------:R-:W-:Y:S05]  /*8b90*/  BRA `(.L_x_164) ;  /* 0xffffff9c00cc7947 */ /* 0x000fea000383ffff */
.L_x_45:
[----:B----4-:R-:W-:-:S07]  /*8ba0*/  MOV R0, UR5 ;  /* 0x0000000500007c02 */ /* 0x010fce0008000f00 */
.L_x_165:
[----:B-1----:R1:W2:Y:S02]  /*8bb0*/  SYNCS.PHASECHK.TRANS64.TRYWAIT P0, [R0+URZ], R3 ;  /* 0x00000003000075a7 */ /* 0x0022a400080011ff */
[----:B--2---:R-:W-:Y:S05]  /*8bc0*/  @!P0 NANOSLEEP.SYNCS 0x989680 ;  /* 0x009896800000895d */ /* 0x004fea0003900000 */
[----:B------:R-:W2:Y:S02]  /*8bd0*/  @!P0 SYNCS.PHASECHK.TRANS64 P0, [R0+URZ], R3 ;  /* 0x00000003000085a7 */ /* 0x000ea400080010ff */
[----:B--2---:R-:W-:Y:S05]  /*8be0*/  @!P0 BRA `(.L_x_165) ;  /* 0xfffffffc00f08947 */ /* 0x004fea000383ffff */
[----:B------:R-:W-:Y:S05]  /*8bf0*/  BRA `(.L_x_166) ;  /* 0xffffff9c00d87947 */ /* 0x000fea000383ffff */
.L_x_46:
[----:B----4-:R-:W-:-:S07]  /*8c00*/  MOV R0, UR5 ;  /* 0x0000000500007c02 */ /* 0x010fce0008000f00 */
.L_x_167:
[----:B-1----:R1:W2:Y:S02]  /*8c10*/  SYNCS.PHASECHK.TRANS64.TRYWAIT P0, [R0+URZ], R3 ;  /* 0x00000003000075a7 */ /* 0x0022a400080011ff */
[----:B--2---:R-:W-:Y:S05]  /*8c20*/  @!P0 NANOSLEEP.SYNCS 0x989680 ;  /* 0x009896800000895d */ /* 0x004fea0003900000 */
[----:B------:R-:W2:Y:S02]  /*8c30*/  @!P0 SYNCS.PHASECHK.TRANS64 P0, [R0+URZ], R3 ;  /* 0x00000003000085a7 */ /* 0x000ea400080010ff */
[----:B--2---:R-:W-:Y:S05]  /*8c40*/  @!P0 BRA `(.L_x_167) ;  /* 0xfffffffc00f08947 */ /* 0x004fea000383ffff */
[----:B------:R-:W-:Y:S05]  /*8c50*/  BRA `(.L_x_168) ;  /* 0xffffff9c00e47947 */ /* 0x000fea000383ffff */
.L_x_47:
[----:B----4-:R-:W-:-:S07]  /*8c60*/  MOV R0, UR5 ;  /* 0x0000000500007c02 */ /* 0x010fce0008000f00 */
.L_x_169:
[----:B-1----:R1:W2:Y:S02]  /*8c70*/  SYNCS.PHASECHK.TRANS64.TRYWAIT P0, [R0+URZ], R3 ;  /* 0x00000003000075a7 */ /* 0x0022a400080011ff */
[----:B--2---:R-:W-:Y:S05]  /*8c80*/  @!P0 NANOSLEEP.SYNCS 0x989680 ;  /* 0x009896800000895d */ /* 0x004fea0003900000 */
[----:B------:R-:W2:Y:S02]  /*8c90*/  @!P0 SYNCS.PHASECHK.TRANS64 P0, [R0+URZ], R3 ;  /* 0x00000003000085a7 */ /* 0x000ea400080010ff */
[----:B--2---:R-:W-:Y:S05]  /*8ca0*/  @!P0 BRA `(.L_x_169) ;  /* 0xfffffffc00f08947 */ /* 0x004fea000383ffff */
[----:B------:R-:W-:Y:S05]  /*8cb0*/  BRA `(.L_x_170) ;  /* 0xffffff9c00f07947 */ /* 0x000fea000383ffff */
.L_x_48:
[----:B----4-:R-:W-:-:S07]  /*8cc0*/  MOV R0, UR5 ;  /* 0x0000000500007c02 */ /* 0x010fce0008000f00 */
.L_x_171:
[----:B-1----:R1:W2:Y:S02]  /*8cd0*/  SYNCS.PHASECHK.TRANS64.TRYWAIT P0, [R0+URZ], R3 ;  /* 0x00000003000075a7 */ /* 0x0022a400080011ff */
[----:B--2---:R-:W-:Y:S05]  /*8ce0*/  @!P0 NANOSLEEP.SYNCS 0x989680 ;  /* 0x009896800000895d */ /* 0x004fea0003900000 */
[----:B------:R-:W2:Y:S02]  /*8cf0*/  @!P0 SYNCS.PHASECHK.TRANS64 P0, [R0+URZ], R3 ;  /* 0x00000003000085a7 */ /* 0x000ea400080010ff */
[----:B--2---:R-:W-:Y:S05]  /*8d00*/  @!P0 BRA `(.L_x_171) ;  /* 0xfffffffc00f08947 */ /* 0x004fea000383ffff */
[----:B------:R-:W-:Y:S05]  /*8d10*/  BRA `(.L_x_172) ;  /* 0xffffff9c00fc7947 */ /* 0x000fea000383ffff */
.L_x_49:
[----:B----4-:R-:W-:-:S07]  /*8d20*/  MOV R0, UR5 ;  /* 0x0000000500007c02 */ /* 0x010fce0008000f00 */
.L_x_173:
[----:B-1----:R1:W2:Y:S02]  /*8d30*/  SYNCS.PHASECHK.TRANS64.TRYWAIT P0, [R0+URZ], R3 ;  /* 0x00000003000075a7 */ /* 0x0022a400080011ff */
[----:B--2---:R-:W-:Y:S05]  /*8d40*/  @!P0 NANOSLEEP.SYNCS 0x989680 ;  /* 0x009896800000895d */ /* 0x004fea0003900000 */
[----:B------:R-:W2:Y:S02]  /*8d50*/  @!P0 SYNCS.PHASECHK.TRANS64 P0, [R0+URZ], R3 ;  /* 0x00000003000085a7 */ /* 0x000ea400080010ff */
[----:B--2---:R-:W-:Y:S05]  /*8d60*/  @!P0 BRA `(.L_x_173) ;  /* 0xfffffffc00f08947 */ /* 0x004fea000383ffff */
[----:B------:R-:W-:Y:S05]  /*8d70*/  BRA `(.L_x_174) ;  /* 0xffffffa000087947 */ /* 0x000fea000383ffff */
.L_x_50:
[----:B----4-:R-:W-:-:S07]  /*8d80*/  MOV R0, UR5 ;  /* 0x0000000500007c02 */ /* 0x010fce0008000f00 */
.L_x_175:
[----:B-1----:R1:W2:Y:S02]  /*8d90*/  SYNCS.PHASECHK.TRANS64.TRYWAIT P0, [R0+URZ], R3 ;  /* 0x00000003000075a7 */ /* 0x0022a400080011ff */
[----:B--2---:R-:W-:Y:S05]  /*8da0*/  @!P0 NANOSLEEP.SYNCS 0x989680 ;  /* 0x009896800000895d */ /* 0x004fea0003900000 */
[----:B------:R-:W2:Y:S02]  /*8db0*/  @!P0 SYNCS.PHASECHK.TRANS64 P0, [R0+URZ], R3 ;  /* 0x00000003000085a7 */ /* 0x000ea400080010ff */
[----:B--2---:R-:W-:Y:S05]  /*8dc0*/  @!P0 BRA `(.L_x_175) ;  /* 0xfffffffc00f08947 */ /* 0x004fea000383ffff */
[----:B------:R-:W-:Y:S05]  /*8dd0*/  BRA `(.L_x_176) ;  /* 0xffffffa000147947 */ /* 0x000fea000383ffff */
.L_x_51:
[----:B----4-:R-:W-:-:S07]  /*8de0*/  MOV R0, UR5 ;  /* 0x0000000500007c02 */ /* 0x010fce0008000f00 */
.L_x_177:
[----:B-1----:R1:W2:Y:S02]  /*8df0*/  SYNCS.PHASECHK.TRANS64.TRYWAIT P0, [R0+URZ], R3 ;  /* 0x00000003000075a7 */ /* 0x0022a400080011ff */
[----:B--2---:R-:W-:Y:S05]  /*8e00*/  @!P0 NANOSLEEP.SYNCS 0x989680 ;  /* 0x009896800000895d */ /* 0x004fea0003900000 */
[----:B------:R-:W2:Y:S02]  /*8e10*/  @!P0 SYNCS.PHASECHK.TRANS64 P0, [R0+URZ], R3 ;  /* 0x00000003000085a7 */ /* 0x000ea400080010ff */
[----:B--2---:R-:W-:Y:S05]  /*8e20*/  @!P0 BRA `(.L_x_177) ;  /* 0xfffffffc00f08947 */ /* 0x004fea000383ffff */
[----:B------:R-:W-:Y:S05]  /*8e30*/  BRA `(.L_x_178) ;  /* 0xffffffa000207947 */ /* 0x000fea000383ffff */
.L_x_52:
[----:B----4-:R-:W-:-:S07]  /*8e40*/  MOV R0, UR5 ;  /* 0x0000000500007c02 */ /* 0x010fce0008000f00 */
.L_x_179:
[----:B-1----:R1:W2:Y:S02]  /*8e50*/  SYNCS.PHASECHK.TRANS64.TRYWAIT P0, [R0+URZ], R3 ;  /* 0x00000003000075a7 */ /* 0x0022a400080011ff */
[----:B--2---:R-:W-:Y:S05]  /*8e60*/  @!P0 NANOSLEEP.SYNCS 0x989680 ;  /* 0x009896800000895d */ /* 0x004fea0003900000 */
[----:B------:R-:W2:Y:S02]  /*8e70*/  @!P0 SYNCS.PHASECHK.TRANS64 P0, [R0+URZ], R3 ;  /* 0x00000003000085a7 */ /* 0x000ea400080010ff */
[----:B--2---:R-:W-:Y:S05]  /*8e80*/  @!P0 BRA `(.L_x_179) ;  /* 0xfffffffc00f08947 */ /* 0x004fea000383ffff */
[----:B------:R-:W-:Y:S05]  /*8e90*/  BRA `(.L_x_180) ;  /* 0xffffffa0002c7947 */ /* 0x000fea000383ffff */
.L_x_53:
[----:B----4-:R-:W-:-:S07]  /*8ea0*/  MOV R0, UR5 ;  /* 0x0000000500007c02 */ /* 0x010fce0008000f00 */
.L_x_181:
[----:B-1----:R1:W2:Y:S02]  /*8eb0*/  SYNCS.PHASECHK.TRANS64.TRYWAIT P0, [R0+URZ], R3 ;  /* 0x00000003000075a7 */ /* 0x0022a400080011ff */
[----:B--2---:R-:W-:Y:S05]  /*8ec0*/  @!P0 NANOSLEEP.SYNCS 0x989680 ;  /* 0x009896800000895d */ /* 0x004fea0003900000 */
[----:B------:R-:W2:Y:S02]  /*8ed0*/  @!P0 SYNCS.PHASECHK.TRANS64 P0, [R0+URZ], R3 ;  /* 0x00000003000085a7 */ /* 0x000ea400080010ff */
[----:B--2---:R-:W-:Y:S05]  /*8ee0*/  @!P0 BRA `(.L_x_181) ;  /* 0xfffffffc00f08947 */ /* 0x004fea000383ffff */
[----:B------:R-:W-:Y:S05]  /*8ef0*/  BRA `(.L_x_182) ;  /* 0xffffffa000387947 */ /* 0x000fea000383ffff */
.L_x_54:
[----:B----4-:R-:W-:-:S07]  /*8f00*/  MOV R0, UR5 ;  /* 0x0000000500007c02 */ /* 0x010fce0008000f00 */
.L_x_183:
[----:B-1----:R1:W2:Y:S02]  /*8f10*/  SYNCS.PHASECHK.TRANS64.TRYWAIT P0, [R0+URZ], R3 ;  /* 0x00000003000075a7 */ /* 0x0022a400080011ff */
[----:B--2---:R-:W-:Y:S05]  /*8f20*/  @!P0 NANOSLEEP.SYNCS 0x989680 ;  /* 0x009896800000895d */ /* 0x004fea0003900000 */
[----:B------:R-:W2:Y:S02]  /*8f30*/  @!P0 SYNCS.PHASECHK.TRANS64 P0, [R0+URZ], R3 ;  /* 0x00000003000085a7 */ /* 0x000ea400080010ff */
[----:B--2---:R-:W-:Y:S05]  /*8f40*/  @!P0 BRA `(.L_x_183) ;  /* 0xfffffffc00f08947 */ /* 0x004fea000383ffff */
[----:B------:R-:W-:Y:S05]  /*8f50*/  BRA `(.L_x_184) ;  /* 0xffffffa000447947 */ /* 0x000fea000383ffff */
.L_x_55:
[----:B----4-:R-:W-:-:S07]  /*8f60*/  MOV R0, UR5 ;  /* 0x0000000500007c02 */ /* 0x010fce0008000f00 */
.L_x_185:
[----:B-1----:R1:W2:Y:S02]  /*8f70*/  SYNCS.PHASECHK.TRANS64.TRYWAIT P0, [R0+URZ], R3 ;  /* 0x00000003000075a7 */ /* 0x0022a400080011ff */
[----:B--2---:R-:W-:Y:S05]  /*8f80*/  @!P0 NANOSLEEP.SYNCS 0x989680 ;  /* 0x009896800000895d */ /* 0x004fea0003900000 */
[----:B------:R-:W2:Y:S02]  /*8f90*/  @!P0 SYNCS.PHASECHK.TRANS64 P0, [R0+URZ], R3 ;  /* 0x00000003000085a7 */ /* 0x000ea400080010ff */
[----:B--2---:R-:W-:Y:S05]  /*8fa0*/  @!P0 BRA `(.L_x_185) ;  /* 0xfffffffc00f08947 */ /* 0x004fea000383ffff */
[----:B------:R-:W-:Y:S05]  /*8fb0*/  BRA `(.L_x_186) ;  /* 0xffffffa000507947 */ /* 0x000fea000383ffff */
.L_x_56:
[----:B----4-:R-:W-:-:S07]  /*8fc0*/  MOV R0, UR5 ;  /* 0x0000000500007c02 */ /* 0x010fce0008000f00 */
.L_x_187:
[----:B-1----:R1:W2:Y:S02]  /*8fd0*/  SYNCS.PHASECHK.TRANS64.TRYWAIT P0, [R0+URZ], R3 ;  /* 0x00000003000075a7 */ /* 0x0022a400080011ff */
[----:B--2---:R-:W-:Y:S05]  /*8fe0*/  @!P0 NANOSLEEP.SYNCS 0x989680 ;  /* 0x009896800000895d */ /* 0x004fea0003900000 */
[----:B------:R-:W2:Y:S02]  /*8ff0*/  @!P0 SYNCS.PHASECHK.TRANS64 P0, [R0+URZ], R3 ;  /* 0x00000003000085a7 */ /* 0x000ea400080010ff */
[----:B--2---:R-:W-:Y:S05]  /*9000*/  @!P0 BRA `(.L_x_187) ;  /* 0xfffffffc00f08947 */ /* 0x004fea000383ffff */
[----:B------:R-:W-:Y:S05]  /*9010*/  BRA `(.L_x_188) ;  /* 0xffffffa0005c7947 */ /* 0x000fea000383ffff */
.L_x_57:
[----:B----4-:R-:W-:-:S07]  /*9020*/  MOV R0, UR5 ;  /* 0x0000000500007c02 */ /* 0x010fce0008000f00 */
.L_x_189:
[----:B-1----:R1:W2:Y:S02]  /*9030*/  SYNCS.PHASECHK.TRANS64.TRYWAIT P0, [R0+URZ], R3 ;  /* 0x00000003000075a7 */ /* 0x0022a400080011ff */
[----:B--2---:R-:W-:Y:S05]  /*9040*/  @!P0 NANOSLEEP.SYNCS 0x989680 ;  /* 0x009896800000895d */ /* 0x004fea0003900000 */
[----:B------:R-:W2:Y:S02]  /*9050*/  @!P0 SYNCS.PHASECHK.TRANS64 P0, [R0+URZ], R3 ;  /* 0x00000003000085a7 */ /* 0x000ea400080010ff */
[----:B--2---:R-:W-:Y:S05]  /*9060*/  @!P0 BRA `(.L_x_189) ;  /* 0xfffffffc00f08947 */ /* 0x004fea000383ffff */
[----:B------:R-:W-:Y:S05]  /*9070*/  BRA `(.L_x_190) ;  /* 0xffffffa000687947 */ /* 0x000fea000383ffff */
.L_x_58:
[----:B----4-:R-:W-:-:S07]  /*9080*/  MOV R0, UR5 ;  /* 0x0000000500007c02 */ /* 0x010fce0008000f00 */
.L_x_191:
[----:B-1----:R1:W2:Y:S02]  /*9090*/  SYNCS.PHASECHK.TRANS64.TRYWAIT P0, [R0+URZ], R3 ;  /* 0x00000003000075a7 */ /* 0x0022a400080011ff */
[----:B--2---:R-:W-:Y:S05]  /*90a0*/  @!P0 NANOSLEEP.SYNCS 0x989680 ;  /* 0x009896800000895d */ /* 0x004fea0003900000 */
[----:B------:R-:W2:Y:S02]  /*90b0*/  @!P0 SYNCS.PHASECHK.TRANS64 P0, [R0+URZ], R3 ;  /* 0x00000003000085a7 */ /* 0x000ea400080010ff */
[----:B--2---:R-:W-:Y:S05]  /*90c0*/  @!P0 BRA `(.L_x_191) ;  /* 0xfffffffc00f08947 */ /* 0x004fea000383ffff */
[----:B------:R-:W-:Y:S05]  /*90d0*/  BRA `(.L_x_192) ;  /* 0xffffffa000747947 */ /* 0x000fea000383ffff */
.L_x_59:
[----:B----4-:R-:W-:-:S07]  /*90e0*/  MOV R0, UR5 ;  /* 0x0000000500007c02 */ /* 0x010fce0008000f00 */
.L_x_193:
[----:B-1----:R1:W2:Y:S02]  /*90f0*/  SYNCS.PHASECHK.TRANS64.TRYWAIT P0, [R0+URZ], R3 ;  /* 0x00000003000075a7 */ /* 0x0022a400080011ff */
[----:B--2---:R-:W-:Y:S05]  /*9100*/  @!P0 NANOSLEEP.SYNCS 0x989680 ;  /* 0x009896800000895d */ /* 0x004fea0003900000 */
[----:B------:R-:W2:Y:S02]  /*9110*/  @!P0 SYNCS.PHASECHK.TRANS64 P0, [R0+URZ], R3 ;  /* 0x00000003000085a7 */ /* 0x000ea400080010ff */
[----:B--2---:R-:W-:Y:S05]  /*9120*/  @!P0 BRA `(.L_x_193) ;  /* 0xfffffffc00f08947 */ /* 0x004fea000383ffff */
[----:B------:R-:W-:Y:S05]  /*9130*/  BRA `(.L_x_194) ;  /* 0xffffffa000807947 */ /* 0x000fea000383ffff */
.L_x_60:
[----:B----4-:R-:W-:-:S07]  /*9140*/  MOV R0, UR5 ;  /* 0x0000000500007c02 */ /* 0x010fce0008000f00 */
.L_x_195:
[----:B-1----:R1:W2:Y:S02]  /*9150*/  SYNCS.PHASECHK.TRANS64.TRYWAIT P0, [R0+URZ], R3 ;  /* 0x00000003000075a7 */ /* 0x0022a400080011ff */
[----:B--2---:R-:W-:Y:S05]  /*9160*/  @!P0 NANOSLEEP.SYNCS 0x989680 ;  /* 0x009896800000895d */ /* 0x004fea0003900000 */
[----:B------:R-:W2:Y:S02]  /*9170*/  @!P0 SYNCS.PHASECHK.TRANS64 P0, [R0+URZ], R3 ;  /* 0x00000003000085a7 */ /* 0x000ea400080010ff */
[----:B--2---:R-:W-:Y:S05]  /*9180*/  @!P0 BRA `(.L_x_195) ;  /* 0xfffffffc00f08947 */ /* 0x004fea000383ffff */
[----:B------:R-:W-:Y:S05]  /*9190*/  BRA `(.L_x_196) ;  /* 0xffffffa0008c7947 */ /* 0x000fea000383ffff */
.L_x_61:
[----:B----4-:R-:W-:-:S07]  /*91a0*/  MOV R0, UR5 ;  /* 0x0000000500007c02 */ /* 0x010fce0008000f00 */
.L_x_197:
[----:B-1----:R1:W2:Y:S02]  /*91b0*/  SYNCS.PHASECHK.TRANS64.TRYWAIT P0, [R0+URZ], R3 ;  /* 0x00000003000075a7 */ /* 0x0022a400080011ff */
[----:B--2---:R-:W-:Y:S05]  /*91c0*/  @!P0 NANOSLEEP.SYNCS 0x989680 ;  /* 0x009896800000895d */ /* 0x004fea0003900000 */
[----:B------:R-:W2:Y:S02]  /*91d0*/  @!P0 SYNCS.PHASECHK.TRANS64 P0, [R0+URZ], R3 ;  /* 0x00000003000085a7 */ /* 0x000ea400080010ff */
[----:B--2---:R-:W-:Y:S05]  /*91e0*/  @!P0 BRA `(.L_x_197) ;  /* 0xfffffffc00f08947 */ /* 0x004fea000383ffff */
[----:B------:R-:W-:Y:S05]  /*91f0*/  BRA `(.L_x_198) ;  /* 0xffffffa000987947 */ /* 0x000fea000383ffff */
.L_x_62:
[----:B----4-:R-:W-:-:S07]  /*9200*/  MOV R0, UR5 ;  /* 0x0000000500007c02 */ /* 0x010fce0008000f00 */
.L_x_199:
[----:B-1----:R1:W2:Y:S02]  /*9210*/  SYNCS.PHASECHK.TRANS64.TRYWAIT P0, [R0+URZ], R3 ;  /* 0x00000003000075a7 */ /* 0x0022a400080011ff */
[----:B--2---:R-:W-:Y:S05]  /*9220*/  @!P0 NANOSLEEP.SYNCS 0x989680 ;  /* 0x009896800000895d */ /* 0x004fea0003900000 */
[----:B------:R-:W2:Y:S02]  /*9230*/  @!P0 SYNCS.PHASECHK.TRANS64 P0, [R0+URZ], R3 ;  /* 0x00000003000085a7 */ /* 0x000ea400080010ff */
[----:B--2---:R-:W-:Y:S05]  /*9240*/  @!P0 BRA `(.L_x_199) ;  /* 0xfffffffc00f08947 */ /* 0x004fea000383ffff */
[----:B------:R-:W-:Y:S05]  /*9250*/  BRA `(.L_x_200) ;  /* 0xffffffa000a47947 */ /* 0x000fea000383ffff */
.L_x_63:
[----:B----4-:R-:W-:-:S07]  /*9260*/  MOV R0, UR5 ;  /* 0x0000000500007c02 */ /* 0x010fce0008000f00 */
.L_x_201:
[----:B-1----:R1:W2:Y:S02]  /*9270*/  SYNCS.PHASECHK.TRANS64.TRYWAIT P0, [R0+URZ], R3 ;  /* 0x00000003000075a7 */ /* 0x0022a400080011ff */
[----:B--2---:R-:W-:Y:S05]  /*9280*/  @!P0 NANOSLEEP.SYNCS 0x989680 ;  /* 0x009896800000895d */ /* 0x004fea0003900000 */
[----:B------:R-:W2:Y:S02]  /*9290*/  @!P0 SYNCS.PHASECHK.TRANS64 P0, [R0+URZ], R3 ;  /* 0x00000003000085a7 */ /* 0x000ea400080010ff */
[----:B--2---:R-:W-:Y:S05]  /*92a0*/  @!P0 BRA `(.L_x_201) ;  /* 0xfffffffc00f08947 */ /* 0x004fea000383ffff */
[----:B------:R-:W-:Y:S05]  /*92b0*/  BRA `(.L_x_202) ;  /* 0xffffffa000b07947 */ /* 0x000fea000383ffff */
.L_x_64:
[----:B----4-:R-:W-:-:S07]  /*92c0*/  MOV R0, UR5 ;  /* 0x0000000500007c02 */ /* 0x010fce0008000f00 */
.L_x_203:
[----:B-1----:R1:W2:Y:S02]  /*92d0*/  SYNCS.PHASECHK.TRANS64.TRYWAIT P0, [R0+URZ], R3 ;  /* 0x00000003000075a7 */ /* 0x0022a400080011ff */
[----:B--2---:R-:W-:Y:S05]  /*92e0*/  @!P0 NANOSLEEP.SYNCS 0x989680 ;  /* 0x009896800000895d */ /* 0x004fea0003900000 */
[----:B------:R-:W2:Y:S02]  /*92f0*/  @!P0 SYNCS.PHASECHK.TRANS64 P0, [R0+URZ], R3 ;  /* 0x00000003000085a7 */ /* 0x000ea400080010ff */
[----:B--2---:R-:W-:Y:S05]  /*9300*/  @!P0 BRA `(.L_x_203) ;  /* 0xfffffffc00f08947 */ /* 0x004fea000383ffff */
[----:B------:R-:W-:Y:S05]  /*9310*/  BRA `(.L_x_204) ;  /* 0xffffffa000bc7947 */ /* 0x000fea000383ffff */
.L_x_65:
[----:B----4-:R-:W-:-:S07]  /*9320*/  MOV R0, UR5 ;  /* 0x0000000500007c02 */ /* 0x010fce0008000f00 */
.L_x_205:
[----:B-1----:R1:W2:Y:S02]  /*9330*/  SYNCS.PHASECHK.TRANS64.TRYWAIT P0, [R0+URZ], R3 ;  /* 0x00000003000075a7 */ /* 0x0022a400080011ff */
[----:B--2---:R-:W-:Y:S05]  /*9340*/  @!P0 NANOSLEEP.SYNCS 0x989680 ;  /* 0x009896800000895d */ /* 0x004fea0003900000 */
[----:B------:R-:W2:Y:S02]  /*9350*/  @!P0 SYNCS.PHASECHK.TRANS64 P0, [R0+URZ], R3 ;  /* 0x00000003000085a7 */ /* 0x000ea400080010ff */
[----:B--2---:R-:W-:Y:S05]  /*9360*/  @!P0 BRA `(.L_x_205) ;  /* 0xfffffffc00f08947 */ /* 0x004fea000383ffff */
[----:B------:R-:W-:Y:S05]  /*9370*/  BRA `(.L_x_206) ;  /* 0xffffffa000c87947 */ /* 0x000fea000383ffff */
.L_x_66:
[----:B----4-:R-:W-:-:S07]  /*9380*/  MOV R0, UR5 ;  /* 0x0000000500007c02 */ /* 0x010fce0008000f00 */
.L_x_207:
[----:B-1----:R1:W2:Y:S02]  /*9390*/  SYNCS.PHASECHK.TRANS64.TRYWAIT P0, [R0+URZ], R3 ;  /* 0x00000003000075a7 */ /* 0x0022a400080011ff */
[----:B--2---:R-:W-:Y:S05]  /*93a0*/  @!P0 NANOSLEEP.SYNCS 0x989680 ;  /* 0x009896800000895d */ /* 0x004fea0003900000 */
[----:B------:R-:W2:Y:S02]  /*93b0*/  @!P0 SYNCS.PHASECHK.TRANS64 P0, [R0+URZ], R3 ;  /* 0x00000003000085a7 */ /* 0x000ea400080010ff */
[----:B--2---:R-:W-:Y:S05]  /*93c0*/  @!P0 BRA `(.L_x_207) ;  /* 0xfffffffc00f08947 */ /* 0x004fea000383ffff */
[----:B------:R-:W-:Y:S05]  /*93d0*/  BRA `(.L_x_208) ;  /* 0xffffffa000d47947 */ /* 0x000fea000383ffff */
.L_x_67:
[----:B----4-:R-:W-:-:S07]  /*93e0*/  MOV R0, UR5 ;  /* 0x0000000500007c02 */ /* 0x010fce0008000f00 */
.L_x_209:
[----:B-1----:R1:W2:Y:S02]  /*93f0*/  SYNCS.PHASECHK.TRANS64.TRYWAIT P0, [R0+URZ], R3 ;  /* 0x00000003000075a7 */ /* 0x0022a400080011ff */
[----:B--2---:R-:W-:Y:S05]  /*9400*/  @!P0 NANOSLEEP.SYNCS 0x989680 ;  /* 0x009896800000895d */ /* 0x004fea0003900000 */
[----:B------:R-:W2:Y:S02]  /*9410*/  @!P0 SYNCS.PHASECHK.TRANS64 P0, [R0+URZ], R3 ;  /* 0x00000003000085a7 */ /* 0x000ea400080010ff */
[----:B--2---:R-:W-:Y:S05]  /*9420*/  @!P0 BRA `(.L_x_209) ;  /* 0xfffffffc00f08947 */ /* 0x004fea000383ffff */
[----:B------:R-:W-:Y:S05]  /*9430*/  BRA `(.L_x_210) ;  /* 0xffffffa000e07947 */ /* 0x000fea000383ffff */
.L_x_68:
[----:B----4-:R-:W-:-:S07]  /*9440*/  MOV R0, UR5 ;  /* 0x0000000500007c02 */ /* 0x010fce0008000f00 */
.L_x_211:
[----:B-1----:R1:W2:Y:S02]  /*9450*/  SYNCS.PHASECHK.TRANS64.TRYWAIT P0, [R0+URZ], R3 ;  /* 0x00000003000075a7 */ /* 0x0022a400080011ff */
[----:B--2---:R-:W-:Y:S05]  /*9460*/  @!P0 NANOSLEEP.SYNCS 0x989680 ;  /* 0x009896800000895d */ /* 0x004fea0003900000 */
[----:B------:R-:W2:Y:S02]  /*9470*/  @!P0 SYNCS.PHASECHK.TRANS64 P0, [R0+URZ], R3 ;  /* 0x00000003000085a7 */ /* 0x000ea400080010ff */
[----:B--2---:R-:W-:Y:S05]  /*9480*/  @!P0 BRA `(.L_x_211) ;  /* 0xfffffffc00f08947 */ /* 0x004fea000383ffff */
[----:B------:R-:W-:Y:S05]  /*9490*/  BRA `(.L_x_212) ;  /* 0xffffffa000ec7947 */ /* 0x000fea000383ffff */
.L_x_71:
[----:B-1----:R1:W2:Y:S02]  /*94a0*/  SYNCS.PHASECHK.TRANS64.TRYWAIT P0, [R0+URZ+0x2b0], R4 ;  /* 0x0002b004000075a7 */ /* 0x0022a400080011ff */
[----:B--2---:R-:W-:Y:S05]  /*94b0*/  @!P0 NANOSLEEP.SYNCS 0x989680 ;  /* 0x009896800000895d */ /* 0x004fea0003900000 */
[----:B------:R-:W2:Y:S02]  /*94c0*/  @!P0 SYNCS.PHASECHK.TRANS64 P0, [R0+URZ+0x2b0], R4 ;  /* 0x0002b004000085a7 */ /* 0x000ea400080010ff */
[----:B--2---:R-:W-:Y:S05]  /*94d0*/  @!P0 BRA `(.L_x_71) ;  /* 0xfffffffc00f08947 */ /* 0x004fea000383ffff */
[----:B------:R-:W-:Y:S05]  /*94e0*/  BRA `(.L_x_213) ;  /* 0xffffffa400487947 */ /* 0x000fea000383ffff */
.L_x_72:
[----:B------:R-:W-:-:S07]  /*94f0*/  MOV R0, UR5 ;  /* 0x0000000500007c02 */ /* 0x000fce0008000f00 */
.L_x_214:
[----:B-1----:R1:W2:Y:S02]  /*9500*/  SYNCS.PHASECHK.TRANS64.TRYWAIT P0, [R0+URZ+0x260], R5 ;  /* 0x00026005000075a7 */ /* 0x0022a400080011ff */
[----:B--2---:R-:W-:Y:S05]  /*9510*/  @!P0 NANOSLEEP.SYNCS 0x989680 ;  /* 0x009896800000895d */ /* 0x004fea0003900000 */
[----:B------:R-:W2:Y:S02]  /*9520*/  @!P0 SYNCS.PHASECHK.TRANS64 P0, [R0+URZ+0x260], R5 ;  /* 0x00026005000085a7 */ /* 0x000ea400080010ff */
[----:B--2---:R-:W-:Y:S05]  /*9530*/  @!P0 BRA `(.L_x_214) ;  /* 0xfffffffc00f08947 */ /* 0x004fea000383ffff */
[----:B------:R-:W-:Y:S05]  /*9540*/  BRA `(.L_x_215) ;  /* 0xffffffa400587947 */ /* 0x000fea000383ffff */
.L_x_73:
[----:B-1----:R1:W2:Y:S02]  /*9550*/  SYNCS.PHASECHK.TRANS64.TRYWAIT P1, [R0+URZ+0x250], R4 ;  /* 0x00025004000075a7 */ /* 0x0022a400080211ff */
[----:B--2---:R-:W-:Y:S05]  /*9560*/  @!P1 NANOSLEEP.SYNCS 0x989680 ;  /* 0x009896800000995d */ /* 0x004fea0003900000 */
[----:B------:R-:W2:Y:S02]  /*9570*/  @!P1 SYNCS.PHASECHK.TRANS64 P1, [R0+URZ+0x250], R4 ;  /* 0x00025004000095a7 */ /* 0x000ea400080210ff */
[----:B--2---:R-:W-:Y:S05]  /*9580*/  @!P1 BRA `(.L_x_73) ;  /* 0xfffffffc00f09947 */ /* 0x004fea000383ffff */
[----:B------:R-:W-:Y:S05]  /*9590*/  BRA `(.L_x_216) ;  /* 0xffffffa400887947 */ /* 0x000fea000383ffff */
.L_x_76:
[----:B------:R-:W-:-:S07]  /*95a0*/  MOV R0, UR5 ;  /* 0x0000000500007c02 */ /* 0x000fce0008000f00 */
.L_x_217:
[----:B-1----:R1:W2:Y:S02]  /*95b0*/  SYNCS.PHASECHK.TRANS64.TRYWAIT P0, [R0+URZ+0x260], R2 ;  /* 0x00026002000075a7 */ /* 0x0022a400080011ff */
[----:B--2---:R-:W-:Y:S05]  /*95c0*/  @!P0 NANOSLEEP.SYNCS 0x989680 ;  /* 0x009896800000895d */ /* 0x004fea0003900000 */
[----:B------:R-:W2:Y:S02]  /*95d0*/  @!P0 SYNCS.PHASECHK.TRANS64 P0, [R0+URZ+0x260], R2 ;  /* 0x00026002000085a7 */ /* 0x000ea400080010ff */
[----:B--2---:R-:W-:Y:S05]  /*95e0*/  @!P0 BRA `(.L_x_217) ;  /* 0xfffffffc00f08947 */ /* 0x004fea000383ffff */
[----:B------:R-:W-:Y:S05]  /*95f0*/  BRA `(.L_x_75) ;  /* 0xffffffa400dc7947 */ /* 0x000fea000383ffff */
.L_x_83:
[----:B-1----:R1:W2:Y:S02]  /*9600*/  SYNCS.PHASECHK.TRANS64.TRYWAIT P1, [R0+URZ+0x250], R2 ;  /* 0x00025002000075a7 */ /* 0x0022a400080211ff */
[----:B--2---:R-:W-:Y:S05]  /*9610*/  @!P1 NANOSLEEP.SYNCS 0x989680 ;  /* 0x009896800000995d */ /* 0x004fea0003900000 */
[----:B------:R-:W2:Y:S02]  /*9620*/  @!P1 SYNCS.PHASECHK.TRANS64 P1, [R0+URZ+0x250], R2 ;  /* 0x00025002000095a7 */ /* 0x000ea400080210ff */
[----:B--2---:R-:W-:Y:S05]  /*9630*/  @!P1 BRA `(.L_x_83) ;  /* 0xfffffffc00f09947 */ /* 0x004fea000383ffff */
[----:B------:R-:W-:Y:S05]  /*9640*/  BRA `(.L_x_218) ;  /* 0xffffffac00347947 */ /* 0x000fea000383ffff */
.L_x_84:
[----:B------:R-:W-:-:S07]  /*9650*/  MOV R2, UR9 ;  /* 0x0000000900027c02 */ /* 0x000fce0008000f00 */
.L_x_219:
[----:B-1----:R1:W2:Y:S02]  /*9660*/  SYNCS.PHASECHK.TRANS64.TRYWAIT P0, [R2+URZ+0x290], R0 ;  /* 0x00029000020075a7 */ /* 0x0022a400080011ff */
[----:B--2---:R-:W-:Y:S05]  /*9670*/  @!P0 NANOSLEEP.SYNCS 0x989680 ;  /* 0x009896800000895d */ /* 0x004fea0003900000 */
[----:B------:R-:W2:Y:S02]  /*9680*/  @!P0 SYNCS.PHASECHK.TRANS64 P0, [R2+URZ+0x290], R0 ;  /* 0x00029000020085a7 */ /* 0x000ea400080010ff */
[----:B--2---:R-:W-:Y:S05]  /*9690*/  @!P0 BRA `(.L_x_219) ;  /* 0xfffffffc00f08947 */ /* 0x004fea000383ffff */
[----:B------:R-:W-:Y:S05]  /*96a0*/  BRA `(.L_x_220) ;  /* 0xffffffac00687947 */ /* 0x000fea000383ffff */
.L_x_87:
[----:B------:R-:W-:Y:S07]  /*96b0*/  MOV R0, UR7 ;  /* 0x0000000700007c02 */ /* 0x000fee0008000f00 */
.L_x_221:
[----:B-1----:R1:W2:Y:S02]  /*96c0*/  SYNCS.PHASECHK.TRANS64.TRYWAIT P0, [R0+URZ], R2 ;  /* 0x00000002000075a7 */ /* 0x0022a400080011ff */
[----:B--2---:R-:W-:Y:S05]  /*96d0*/  @!P0 NANOSLEEP.SYNCS 0x989680 ;  /* 0x009896800000895d */ /* 0x004fea0003900000 */
[----:B------:R-:W2:Y:S02]  /*96e0*/  @!P0 SYNCS.PHASECHK.TRANS64 P0, [R0+URZ], R2 ;  /* 0x00000002000085a7 */ /* 0x000ea400080010ff */
[----:B--2---:R-:W-:Y:S05]  /*96f0*/  @!P0 BRA `(.L_x_221) ;  /* 0xfffffffc00f08947 */ /* 0x004fea000383ffff */
[----:B------:R-:W-:Y:S05]  /*9700*/  BRA `(.L_x_86) ;  /* 0xffffffac00887947 */ /* 0x000fea000383ffff */
.L_x_90:
[----:B------:R-:W-:-:S07]  /*9710*/  MOV R0, UR5 ;  /* 0x0000000500007c02 */ /* 0x000fce0008000f00 */
.L_x_222:
[----:B--2---:R2:W3:Y:S02]  /*9720*/  SYNCS.PHASECHK.TRANS64.TRYWAIT P0, [R0+URZ], R2 ;  /* 0x00000002000075a7 */ /* 0x0044e400080011ff */
[----:B---3--:R-:W-:Y:S05]  /*9730*/  @!P0 NANOSLEEP.SYNCS 0x989680 ;  /* 0x009896800000895d */ /* 0x008fea0003900000 */
[----:B------:R-:W3:Y:S02]  /*9740*/  @!P0 SYNCS.PHASECHK.TRANS64 P0, [R0+URZ], R2 ;  /* 0x00000002000085a7 */ /* 0x000ee400080010ff */
[----:B---3--:R-:W-:Y:S05]  /*9750*/  @!P0 BRA `(.L_x_222) ;  /* 0xfffffffc00f08947 */ /* 0x008fea000383ffff */
[----:B------:R-:W-:Y:S05]  /*9760*/  BRA `(.L_x_223) ;  /* 0xffffffb000287947 */ /* 0x000fea000383ffff */
.L_x_91:
[----:B------:R-:W-:-:S07]  /*9770*/  MOV R0, UR5 ;  /* 0x0000000500007c02 */ /* 0x000fce0008000f00 */
.L_x_224:
[----:B--2---:R2:W3:Y:S02]  /*9780*/  SYNCS.PHASECHK.TRANS64.TRYWAIT P0, [R0+URZ], R3 ;  /* 0x00000003000075a7 */ /* 0x0044e400080011ff */
[----:B---3--:R-:W-:Y:S05]  /*9790*/  @!P0 NANOSLEEP.SYNCS 0x989680 ;  /* 0x009896800000895d */ /* 0x008fea0003900000 */
[----:B------:R-:W3:Y:S02]  /*97a0*/  @!P0 SYNCS.PHASECHK.TRANS64 P0, [R0+URZ], R3 ;  /* 0x00000003000085a7 */ /* 0x000ee400080010ff */
[----:B---3--:R-:W-:Y:S05]  /*97b0*/  @!P0 BRA `(.L_x_224) ;  /* 0xfffffffc00f08947 */ /* 0x008fea000383ffff */
[----:B------:R-:W-:Y:S05]  /*97c0*/  BRA `(.L_x_225) ;  /* 0xffffffb000347947 */ /* 0x000fea000383ffff */
.L_x_92:
[----:B------:R-:W-:-:S07]  /*97d0*/  MOV R0, UR5 ;  /* 0x0000000500007c02 */ /* 0x000fce0008000f00 */
.L_x_226:
[----:B--2---:R2:W3:Y:S02]  /*97e0*/  SYNCS.PHASECHK.TRANS64.TRYWAIT P0, [R0+URZ], R3 ;  /* 0x00000003000075a7 */ /* 0x0044e400080011ff */
[----:B---3--:R-:W-:Y:S05]  /*97f0*/  @!P0 NANOSLEEP.SYNCS 0x989680 ;  /* 0x009896800000895d */ /* 0x008fea0003900000 */
[----:B------:R-:W3:Y:S02]  /*9800*/  @!P0 SYNCS.PHASECHK.TRANS64 P0, [R0+URZ], R3 ;  /* 0x00000003000085a7 */ /* 0x000ee400080010ff */
[----:B---3--:R-:W-:Y:S05]  /*9810*/  @!P0 BRA `(.L_x_226) ;  /* 0xfffffffc00f08947 */ /* 0x008fea000383ffff */
[----:B------:R-:W-:Y:S05]  /*9820*/  BRA `(.L_x_227) ;  /* 0xffffffb000407947 */ /* 0x000fea000383ffff */
.L_x_93:
[----:B--2---:R-:W-:-:S07]  /*9830*/  MOV R0, UR7 ;  /* 0x0000000700007c02 */ /* 0x004fce0008000f00 */
.L_x_228:
[----:B--2---:R2:W3:Y:S02]  /*9840*/  SYNCS.PHASECHK.TRANS64.TRYWAIT P0, [R0+URZ], R2 ;  /* 0x00000002000075a7 */ /* 0x0044e400080011ff */
[----:B---3--:R-:W-:Y:S05]  /*9850*/  @!P0 NANOSLEEP.SYNCS 0x989680 ;  /* 0x009896800000895d */ /* 0x008fea0003900000 */
[----:B------:R-:W3:Y:S02]  /*9860*/  @!P0 SYNCS.PHASECHK.TRANS64 P0, [R0+URZ], R2 ;  /* 0x00000002000085a7 */ /* 0x000ee400080010ff */
[----:B---3--:R-:W-:Y:S05]  /*9870*/  @!P0 BRA `(.L_x_228) ;  /* 0xfffffffc00f08947 */ /* 0x008fea000383ffff */
[----:B------:R-:W-:Y:S05]  /*9880*/  BRA `(.L_x_229) ;  /* 0xffffffb0004c7947 */ /* 0x000fea000383ffff */
.L_x_98:
[----:B--2---:R2:W3:Y:S02]  /*9890*/  SYNCS.PHASECHK.TRANS64.TRYWAIT P0, [R0+URZ+0x250], R2 ;  /* 0x00025002000075a7 */ /* 0x0044e400080011ff */
[----:B---3--:R-:W-:Y:S05]  /*98a0*/  @!P0 NANOSLEEP.SYNCS 0x989680 ;  /* 0x009896800000895d */ /* 0x008fea0003900000 */
[----:B------:R-:W3:Y:S02]  /*98b0*/  @!P0 SYNCS.PHASECHK.TRANS64 P0, [R0+URZ+0x250], R2 ;  /* 0x00025002000085a7 */ /* 0x000ee400080010ff */
[----:B---3--:R-:W-:Y:S05]  /*98c0*/  @!P0 BRA `(.L_x_98) ;  /* 0xfffffffc00f08947 */ /* 0x008fea000383ffff */
[----:B------:R-:W-:Y:S05]  /*98d0*/  BRA `(.L_x_230) ;  /* 0xffffffb400487947 */ /* 0x000fea000383ffff */
.L_x_101:
[----:B------:R-:W-:Y:S07]  /*98e0*/  MOV R0, UR7 ;  /* 0x0000000700007c02 */ /* 0x000fee0008000f00 */
.L_x_231:
[----:B--2---:R2:W3:Y:S02]  /*98f0*/  SYNCS.PHASECHK.TRANS64.TRYWAIT P0, [R0+URZ+0x248], R2 ;  /* 0x00024802000075a7 */ /* 0x0044e400080011ff */
[----:B---3--:R-:W-:Y:S05]  /*9900*/  @!P0 NANOSLEEP.SYNCS 0x989680 ;  /* 0x009896800000895d */ /* 0x008fea0003900000 */
[----:B------:R-:W3:Y:S02]  /*9910*/  @!P0 SYNCS.PHASECHK.TRANS64 P0, [R0+URZ+0x248], R2 ;  /* 0x00024802000085a7 */ /* 0x000ee400080010ff */
[----:B---3--:R-:W-:Y:S05]  /*9920*/  @!P0 BRA `(.L_x_231) ;  /* 0xfffffffc00f08947 */ /* 0x008fea000383ffff */
[----:B------:R-:W-:Y:S05]  /*9930*/  BRA `(.L_x_100) ;  /* 0xffffffb800287947 */ /* 0x000fea000383ffff */
.L_x_104:
[----:B------:R-:W-:Y:S07]  /*9940*/  MOV R0, UR15 ;  /* 0x0000000f00007c02 */ /* 0x000fee0008000f00 */
.L_x_232:
[----:B-1----:R1:W2:Y:S02]  /*9950*/  SYNCS.PHASECHK.TRANS64.TRYWAIT P0, [R0+URZ+0x228], R9 ;  /* 0x00022809000075a7 */ /* 0x0022a400080011ff */
[----:B--2---:R-:W-:Y:S05]  /*9960*/  @!P0 NANOSLEEP.SYNCS 0x989680 ;  /* 0x009896800000895d */ /* 0x004fea0003900000 */
[----:B------:R-:W2:Y:S02]  /*9970*/  @!P0 SYNCS.PHASECHK.TRANS64 P0, [R0+URZ+0x228], R9 ;  /* 0x00022809000085a7 */ /* 0x000ea400080010ff */
[----:B--2---:R-:W-:Y:S05]  /*9980*/  @!P0 BRA `(.L_x_232) ;  /* 0xfffffffc00f08947 */ /* 0x004fea000383ffff */
[----:B------:R-:W-:Y:S05]  /*9990*/  BRA `(.L_x_233) ;  /* 0xffffffb800a07947 */ /* 0x000fea000383ffff */
.L_x_105:
[----:B------:R-:W-:Y:S07]  /*99a0*/  MOV R0, UR13 ;  /* 0x0000000d00007c02 */ /* 0x000fee0008000f00 */
.L_x_234:
[----:B-1----:R1:W2:Y:S02]  /*99b0*/  SYNCS.PHASECHK.TRANS64.TRYWAIT P0, [R0+URZ+0x228], R14 ;  /* 0x0002280e000075a7 */ /* 0x0022a400080011ff */
[----:B--2---:R-:W-:Y:S05]  /*99c0*/  @!P0 NANOSLEEP.SYNCS 0x989680 ;  /* 0x009896800000895d */ /* 0x004fea0003900000 */
[----:B------:R-:W2:Y:S02]  /*99d0*/  @!P0 SYNCS.PHASECHK.TRANS64 P0, [R0+URZ+0x228], R14 ;  /* 0x0002280e000085a7 */ /* 0x000ea400080010ff */
[----:B--2---:R-:W-:Y:S05]  /*99e0*/  @!P0 BRA `(.L_x_234) ;  /* 0xfffffffc00f08947 */ /* 0x004fea000383ffff */
[----:B------:R-:W-:Y:S05]  /*99f0*/  BRA `(.L_x_235) ;  /* 0xffffffbc00407947 */ /* 0x000fea000383ffff */
.L_x_107:
[----:B------:R-:W-:-:S07]  /*9a00*/  MOV R0, UR4 ;  /* 0x0000000400007c02 */ /* 0x000fce0008000f00 */
.L_x_236:
[----:B-1----:R1:W3:Y:S02]  /*9a10*/  SYNCS.PHASECHK.TRANS64.TRYWAIT P0, [R0+URZ], R2 ;  /* 0x00000002000075a7 */ /* 0x0022e400080011ff */
[----:B---3--:R-:W-:Y:S05]  /*9a20*/  @!P0 NANOSLEEP.SYNCS 0x989680 ;  /* 0x009896800000895d */ /* 0x008fea0003900000 */
[----:B------:R-:W3:Y:S02]  /*9a30*/  @!P0 SYNCS.PHASECHK.TRANS64 P0, [R0+URZ], R2 ;  /* 0x00000002000085a7 */ /* 0x000ee400080010ff */
[----:B---3--:R-:W-:Y:S05]  /*9a40*/  @!P0 BRA `(.L_x_236) ;  /* 0xfffffffc00f08947 */ /* 0x008fea000383ffff */
[----:B------:R-:W-:Y:S05]  /*9a50*/  BRA `(.L_x_237) ;  /* 0xffffffbc00cc7947 */ /* 0x000fea000383ffff */
.L_x_108:
[----:B------:R-:W-:-:S07]  /*9a60*/  MOV R0, UR4 ;  /* 0x0000000400007c02 */ /* 0x000fce0008000f00 */
.L_x_238:
[----:B-1----:R1:W3:Y:S02]  /*9a70*/  SYNCS.PHASECHK.TRANS64.TRYWAIT P0, [R0+URZ], R2 ;  /* 0x00000002000075a7 */ /* 0x0022e400080011ff */
[----:B---3--:R-:W-:Y:S05]  /*9a80*/  @!P0 NANOSLEEP.SYNCS 0x989680 ;  /* 0x009896800000895d */ /* 0x008fea0003900000 */
[----:B------:R-:W3:Y:S02]  /*9a90*/  @!P0 SYNCS.PHASECHK.TRANS64 P0, [R0+URZ], R2 ;  /* 0x00000002000085a7 */ /* 0x000ee400080010ff */
[----:B---3--:R-:W-:Y:S05]  /*9aa0*/  @!P0 BRA `(.L_x_238) ;  /* 0xfffffffc00f08947 */ /* 0x008fea000383ffff */
[----:B------:R-:W-:Y:S05]  /*9ab0*/  BRA `(.L_x_239) ;  /* 0xffffffbc00d87947 */ /* 0x000fea000383ffff */
.L_x_110:
[----:B--2---:R2:W4:Y:S02]  /*9ac0*/  SYNCS.PHASECHK.TRANS64.TRYWAIT P0, [R0+URZ+0x250], R2 ;  /* 0x00025002000075a7 */ /* 0x00452400080011ff */
[----:B----4-:R-:W-:Y:S05]  /*9ad0*/  @!P0 NANOSLEEP.SYNCS 0x989680 ;  /* 0x009896800000895d */ /* 0x010fea0003900000 */
[----:B------:R-:W4:Y:S02]  /*9ae0*/  @!P0 SYNCS.PHASECHK.TRANS64 P0, [R0+URZ+0x250], R2 ;  /* 0x00025002000085a7 */ /* 0x000f2400080010ff */
[----:B----4-:R-:W-:Y:S05]  /*9af0*/  @!P0 BRA `(.L_x_110) ;  /* 0xfffffffc00f08947 */ /* 0x010fea000383ffff */
[----:B------:R-:W-:Y:S05]  /*9b00*/  BRA `(.L_x_240) ;  /* 0xffffffc000bc7947 */ /* 0x000fea000383ffff */
.L_x_120:
[----:B-1----:R1:W3:Y:S02]  /*9b10*/  SYNCS.PHASECHK.TRANS64.TRYWAIT P1, [R0+URZ+0x210], R3 ;  /* 0x00021003000075a7 */ /* 0x0022e400080211ff */
[----:B---3--:R-:W-:Y:S05]  /*9b20*/  @!P1 NANOSLEEP.SYNCS 0x989680 ;  /* 0x009896800000995d */ /* 0x008fea0003900000 */
[----:B------:R-:W3:Y:S02]  /*9b30*/  @!P1 SYNCS.PHASECHK.TRANS64 P1, [R0+URZ+0x210], R3 ;  /* 0x00021003000095a7 */ /* 0x000ee400080210ff */
[----:B---3--:R-:W-:Y:S05]  /*9b40*/  @!P1 BRA `(.L_x_120) ;  /* 0xfffffffc00f09947 */ /* 0x008fea000383ffff */
[----:B------:R-:W-:Y:S05]  /*9b50*/  BRA `(.L_x_119) ;  /* 0xffffffcc00ec7947 */ /* 0x000fea000383ffff */
.L_x_122:
[----:B-1----:R1:W4:Y:S02]  /*9b60*/  SYNCS.PHASECHK.TRANS64.TRYWAIT P0, [R73+URZ+0x270], R2 ;  /* 0x00027002490075a7 */ /* 0x00232400080011ff */
[----:B----4-:R-:W-:Y:S05]  /*9b70*/  @!P0 NANOSLEEP.SYNCS 0x989680 ;  /* 0x009896800000895d */ /* 0x010fea0003900000 */
[----:B------:R-:W4:Y:S02]  /*9b80*/  @!P0 SYNCS.PHASECHK.TRANS64 P0, [R73+URZ+0x270], R2 ;  /* 0x00027002490085a7 */ /* 0x000f2400080010ff */
[----:B----4-:R-:W-:Y:S05]  /*9b90*/  @!P0 BRA `(.L_x_122) ;  /* 0xfffffffc00f08947 */ /* 0x010fea000383ffff */
[----:B------:R-:W-:Y:S05]  /*9ba0*/  BRA `(.L_x_121) ;  /* 0xffffffd000247947 */ /* 0x000fea000383ffff */
.L_x_133:
[----:B--2---:R2:W4:Y:S02]  /*9bb0*/  SYNCS.PHASECHK.TRANS64.TRYWAIT P0, [R2+URZ+0x210], R107 ;  /* 0x0002106b020075a7 */ /* 0x00452400080011ff */
[----:B----4-:R-:W-:Y:S05]  /*9bc0*/  @!P0 NANOSLEEP.SYNCS 0x989680 ;  /* 0x009896800000895d */ /* 0x010fea0003900000 */
[----:B------:R-:W4:Y:S02]  /*9bd0*/  @!P0 SYNCS.PHASECHK.TRANS64 P0, [R2+URZ+0x210], R107 ;  /* 0x0002106b020085a7 */ /* 0x000f2400080010ff */
[----:B----4-:R-:W-:Y:S05]  /*9be0*/  @!P0 BRA `(.L_x_133) ;  /* 0xfffffffc00f08947 */ /* 0x010fea000383ffff */
[----:B------:R-:W-:Y:S05]  /*9bf0*/  BRA `(.L_x_132) ;  /* 0xffffffdc000c7947 */ /* 0x000fea000383ffff */
        .weak           $__internal_0_$__cuda_sm10x_tcgen05_guardrail_trap_col_being_dealloced_not_returned_by_alloc
        .type           $__internal_0_$__cuda_sm10x_tcgen05_guardrail_trap_col_being_dealloced_not_returned_by_alloc,@function
        .size           $__internal_0_$__cuda_sm10x_tcgen05_guardrail_trap_col_being_dealloced_not_returned_by_alloc,($__internal_1_$__cuda_sm10x_tcgen05_guardrail_trap_phase_invalid_during_alloc - $__internal_0_$__cuda_sm10x_tcgen05_guardrail_trap_col_being_dealloced_not_returned_by_alloc)
$__internal_0_$__cuda_sm10x_tcgen05_guardrail_trap_col_being_dealloced_not_returned_by_alloc:
[----:B------:R-:W-:Y:S05]  /*9c00*/  BPT.TRAP 0x1 ;  /* 0x000000040000795c */ /* 0x000fea0000300000 */
[----:B------:R-:W-:-:S04]  /*9c10*/  HFMA2 R3, -RZ, RZ, 0, 0 ;  /* 0x00000000ff037431 */ /* 0x000fc800000001ff */
[----:B------:R-:W-:Y:S05]  /*9c20*/  RET.REL.NODEC R2 `(_ZN7cutlass13device_kernelINS_4gemm6kernel13GemmUniversalIN4cute5tupleIJiiiiEEENS1_10collective13CollectiveMmaINS1_35MainloopSm100TmaUmmaWarpSpecializedILi33ELi2ELi4ENS5_IJNS4_1CILi1EEESB_SB_EEEEENS5_IJNSA_ILi128EEENSA_ILi64EEENSA_ILi16EEEEEENS_6half_tENS5_IJlSB_lEEESI_SJ_NS4_8TiledMMAINS4_8MMA_AtomIJNS4_20SM100_MMA_F16BF16_SSISI_SI_fLi128ELi64ELNS4_4UMMA5MajorE0ELSO_0ELNSN_7ScaleInE0ELSP_0EEEEEENS4_6LayoutISC_NS5_IJNSA_ILi0EEEST_ST_EEEEENS5_IJNS4_10UnderscoreESW_SW_EEEEENS4_13SM90_TMA_LOADENS4_14ComposedLayoutINS4_7SwizzleILi1ELi4ELi3EEENS4_18smem_ptr_flag_bitsILi16EEENSS_INS5_IJNSA_ILi8EEESG_EEENS5_IJSG_SB_EEEEEEEvNS4_8identityESZ_S19_vS1A_EENS_8epilogue10collective18CollectiveEpilogueINS1C_23Sm100TmaWarpSpecializedILi3ELi2ELi32ELb1ELb0EEEJSH_NS5_IJNSS_ISE_SB_EENSS_INSA_ILi32EEESB_EEEEESI_SJ_SI_SJ_NS1C_6fusion15FusionCallbacksIS1G_NS1L_17LinearCombinationISI_fSI_fLNS_15FloatRoundStyleE2EEESH_S1K_JEEENS4_5SM1004TMEM4LOAD26SM100_TMEM_LOAD_32dp32b32xESZ_NS10_INS11_ILi2ELi4ELi3EEES14_NSS_INS5_IJS15_S1I_EEENS5_IJS1I_SB_EEEEEEENS4_39AutoVectorizingCopyWithAssumedAlignmentILi128EEENS4_14SM90_TMA_STOREES1Z_S21_S21_EEEvvEEEEvNT_6ParamsE) ;  /* 0xffffff6002f47950 */ /* 0x000fea0003c3ffff */
        .weak           $__internal_1_$__cuda_sm10x_tcgen05_guardrail_trap_phase_invalid_during_alloc
        .type           $__internal_1_$__cuda_sm10x_tcgen05_guardrail_trap_phase_invalid_during_alloc,@function
        .size           $__internal_1_$__cuda_sm10x_tcgen05_guardrail_trap_phase_invalid_during_alloc,($__internal_2_$__cuda_sm10x_tcgen05_guardrail_trap_unallocated_columns_being_dealloced - $__internal_1_$__cuda_sm10x_tcgen05_guardrail_trap_phase_invalid_during_alloc)
$__internal_1_$__cuda_sm10x_tcgen05_guardrail_trap_phase_invalid_during_alloc:
[----:B------:R-:W-:Y:S05]  /*9c30*/  BPT.TRAP 0x1 ;  /* 0x000000040000795c */ /* 0x000fea0000300000 */
[----:B------:R-:W-:-:S04]  /*9c40*/  MOV R3, 0x0 ;  /* 0x0000000000037802 */ /* 0x000fc80000000f00 */
[----:B------:R-:W-:Y:S05]  /*9c50*/  RET.REL.NODEC R2 `(_ZN7cutlass13device_kernelINS_4gemm6kernel13GemmUniversalIN4cute5tupleIJiiiiEEENS1_10collective13CollectiveMmaINS1_35MainloopSm100TmaUmmaWarpSpecializedILi33ELi2ELi4ENS5_IJNS4_1CILi1EEESB_SB_EEEEENS5_IJNSA_ILi128EEENSA_ILi64EEENSA_ILi16EEEEEENS_6half_tENS5_IJlSB_lEEESI_SJ_NS4_8TiledMMAINS4_8MMA_AtomIJNS4_20SM100_MMA_F16BF16_SSISI_SI_fLi128ELi64ELNS4_4UMMA5MajorE0ELSO_0ELNSN_7ScaleInE0ELSP_0EEEEEENS4_6LayoutISC_NS5_IJNSA_ILi0EEEST_ST_EEEEENS5_IJNS4_10UnderscoreESW_SW_EEEEENS4_13SM90_TMA_LOADENS4_14ComposedLayoutINS4_7SwizzleILi1ELi4ELi3EEENS4_18smem_ptr_flag_bitsILi16EEENSS_INS5_IJNSA_ILi8EEESG_EEENS5_IJSG_SB_EEEEEEEvNS4_8identityESZ_S19_vS1A_EENS_8epilogue10collective18CollectiveEpilogueINS1C_23Sm100TmaWarpSpecializedILi3ELi2ELi32ELb1ELb0EEEJSH_NS5_IJNSS_ISE_SB_EENSS_INSA_ILi32EEESB_EEEEESI_SJ_SI_SJ_NS1C_6fusion15FusionCallbacksIS1G_NS1L_17LinearCombinationISI_fSI_fLNS_15FloatRoundStyleE2EEESH_S1K_JEEENS4_5SM1004TMEM4LOAD26SM100_TMEM_LOAD_32dp32b32xESZ_NS10_INS11_ILi2ELi4ELi3EEES14_NSS_INS5_IJS15_S1I_EEENS5_IJS1I_SB_EEEEEEENS4_39AutoVectorizingCopyWithAssumedAlignmentILi128EEENS4_14SM90_TMA_STOREES1Z_S21_S21_EEEvvEEEEvNT_6ParamsE) ;  /* 0xffffff6002e87950 */ /* 0x000fea0003c3ffff */
        .weak           $__internal_2_$__cuda_sm10x_tcgen05_guardrail_trap_unallocated_columns_being_dealloced
        .type           $__internal_2_$__cuda_sm10x_tcgen05_guardrail_trap_unallocated_columns_being_dealloced,@function
        .size           $__internal_2_$__cuda_sm10x_tcgen05_guardrail_trap_unallocated_columns_being_dealloced,(.L_x_242 - $__internal_2_$__cuda_sm10x_tcgen05_guardrail_trap_unallocated_columns_being_dealloced)
$__internal_2_$__cuda_sm10x_tcgen05_guardrail_trap_unallocated_columns_being_dealloced:
[----:B------:R-:W-:Y:S05]  /*9c60*/  BPT.TRAP 0x1 ;  /* 0x000000040000795c */ /* 0x000fea0000300000 */
[----:B------:R-:W-:-:S04]  /*9c70*/  HFMA2 R3, -RZ, RZ, 0, 0 ;  /* 0x00000000ff037431 */ /* 0x000fc800000001ff */
[----:B------:R-:W-:Y:S05]  /*9c80*/  RET.REL.NODEC R2 `(_ZN7cutlass13device_kernelINS_4gemm6kernel13GemmUniversalIN4cute5tupleIJiiiiEEENS1_10collective13CollectiveMmaINS1_35MainloopSm100TmaUmmaWarpSpecializedILi33ELi2ELi4ENS5_IJNS4_1CILi1EEESB_SB_EEEEENS5_IJNSA_ILi128EEENSA_ILi64EEENSA_ILi16EEEEEENS_6half_tENS5_IJlSB_lEEESI_SJ_NS4_8TiledMMAINS4_8MMA_AtomIJNS4_20SM100_MMA_F16BF16_SSISI_SI_fLi128ELi64ELNS4_4UMMA5MajorE0ELSO_0ELNSN_7ScaleInE0ELSP_0EEEEEENS4_6LayoutISC_NS5_IJNSA_ILi0EEEST_ST_EEEEENS5_IJNS4_10UnderscoreESW_SW_EEEEENS4_13SM90_TMA_LOADENS4_14ComposedLayoutINS4_7SwizzleILi1ELi4ELi3EEENS4_18smem_ptr_flag_bitsILi16EEENSS_INS5_IJNSA_ILi8EEESG_EEENS5_IJSG_SB_EEEEEEEvNS4_8identityESZ_S19_vS1A_EENS_8epilogue10collective18CollectiveEpilogueINS1C_23Sm100TmaWarpSpecializedILi3ELi2ELi32ELb1ELb0EEEJSH_NS5_IJNSS_ISE_SB_EENSS_INSA_ILi32EEESB_EEEEESI_SJ_SI_SJ_NS1C_6fusion15FusionCallbacksIS1G_NS1L_17LinearCombinationISI_fSI_fLNS_15FloatRoundStyleE2EEESH_S1K_JEEENS4_5SM1004TMEM4LOAD26SM100_TMEM_LOAD_32dp32b32xESZ_NS10_INS11_ILi2ELi4ELi3EEES14_NSS_INS5_IJS15_S1I_EEENS5_IJS1I_SB_EEEEEEENS4_39AutoVectorizingCopyWithAssumedAlignmentILi128EEENS4_14SM90_TMA_STOREES1Z_S21_S21_EEEvvEEEEvNT_6ParamsE) ;  /* 0xffffff6002dc7950 */ /* 0x000fea0003c3ffff */
.L_x_241:
[----:B------:R-:W-:-:S00]  /*9c90*/  BRA `(.L_x_241) ;  /* 0xfffffffc00fc7947 */ /* 0x000fc0000383ffff */
[----:B------:R-:W-:-:S00]  /*9ca0*/  NOP ;  /* 0x0000000000007918 */ /* 0x000fc00000000000 */
        /* <DEDUP_REMOVED lines=13> */
.L_x_242:


//--------------------- .nv.global.init           --------------------------
	.section	.nv.global.init,"aw",@progbits
.nv.global.init:
	.type		$str$27,@object
	.size		$str$27,($str$28 - $str$27)
$str$27:
        /*0000*/ 	.byte	0x28, 0x61, 0x64, 0x64, 0x72, 0x65, 0x73, 0x73, 0x20, 0x26, 0x20, 0x6d, 0x61, 0x73, 0x6b, 0x29
        /*0010*/ 	.byte	0x20, 0x3d, 0x3d, 0x20, 0x30, 0x00
	.type		$str$28,@object
	.size		$str$28,($str$26 - $str$28)
$str$28:
        /*0016*/ 	.byte	0x2f, 0x74, 0x6d, 0x70, 0x2f, 0x63, 0x75, 0x74, 0x6c, 0x61, 0x73, 0x73, 0x5f, 0x73, 0x77, 0x65
        /*0026*/ 	.byte	0x65, 0x70, 0x5f, 0x73, 0x72, 0x63, 0x2f, 0x69, 0x6e, 0x63, 0x6c, 0x75, 0x64, 0x65, 0x2f, 0x63
        /*0036*/ 	.byte	0x75, 0x74, 0x65, 0x2f, 0x70, 0x6f, 0x69, 0x6e, 0x74, 0x65, 0x72, 0x5f, 0x66, 0x6c, 0x61, 0x67
        /*0046*/ 	.byte	0x67, 0x65, 0x64, 0x2e, 0x68, 0x70, 0x70, 0x00
	.type		$str$26,@object
	.size		$str$26,($str$25 - $str$26)
$str$26:
        /*004e*/ 	.byte	0x2f, 0x74, 0x6d, 0x70, 0x2f, 0x63, 0x75, 0x74, 0x6c, 0x61, 0x73, 0x73, 0x5f, 0x73, 0x77, 0x65
        /*005e*/ 	.byte	0x65, 0x70, 0x5f, 0x73, 0x72, 0x63, 0x2f, 0x69, 0x6e, 0x63, 0x6c, 0x75, 0x64, 0x65, 0x2f, 0x63
        /*006e*/ 	.byte	0x75, 0x74, 0x65, 0x2f, 0x61, 0x74, 0x6f, 0x6d, 0x2f, 0x63, 0x6f, 0x70, 0x79, 0x5f, 0x74, 0x72
        /*007e*/ 	.byte	0x61, 0x69, 0x74, 0x73, 0x5f, 0x73, 0x6d, 0x31, 0x30, 0x30, 0x2e, 0x68, 0x70, 0x70, 0x00
	.type		$str$25,@object
	.size		$str$25,(__unnamed_1 - $str$25)
$str$25:
        /*008d*/ 	.byte	0x28, 0x28, 0x75, 0x69, 0x6e, 0x74, 0x33, 0x32, 0x5f, 0x74, 0x28, 0x74, 0x68, 0x72, 0x65, 0x61
        /*009d*/ 	.byte	0x64, 0x49, 0x64, 0x78, 0x2e, 0x78, 0x29, 0x20, 0x2f, 0x20, 0x33, 0x32, 0x29, 0x20, 0x25, 0x20
        /*00ad*/ 	.byte	0x34, 0x29, 0x20, 0x3d, 0x3d, 0x20, 0x28, 0x28, 0x28, 0x74, 0x6d, 0x65, 0x6d, 0x5f, 0x61, 0x64
        /*00bd*/ 	.byte	0x64, 0x72, 0x20, 0x3e, 0x3e, 0x20, 0x31, 0x36, 0x29, 0x20, 0x2f, 0x20, 0x33, 0x32, 0x29, 0x20
        /*00cd*/ 	.byte	0x25, 0x20, 0x34, 0x29, 0x00
	.type		__unnamed_1,@object
	.size		__unnamed_1,(__unnamed_2 - __unnamed_1)
__unnamed_1:
        /*00d2*/ 	.byte	0x61, 0x75, 0x74, 0x6f, 0x20, 0x63, 0x75, 0x74, 0x65, 0x3a, 0x3a, 0x61, 0x73, 0x5f, 0x70, 0x6f
        /* <DEDUP_REMOVED lines=24> */
        /*0262*/ 	.byte	0x3e, 0x3e, 0x3e, 0x3e, 0x5d, 0x00
	.type		__unnamed_2,@object
	.size		__unnamed_2,(.L_2 - __unnamed_2)
__unnamed_2:
        /* <DEDUP_REMOVED lines=42> */
        /*0508*/ 	.byte	0x3e, 0x3e, 0x5d, 0x00
.L_2:


//--------------------- .nv.shared._ZN7cutlass13device_kernelINS_4gemm6kernel13GemmUniversalIN4cute5tupleIJiiiiEEENS1_10collective13CollectiveMmaINS1_35MainloopSm100TmaUmmaWarpSpecializedILi33ELi2ELi4ENS5_IJNS4_1CILi1EEESB_SB_EEEEENS5_IJNSA_ILi128EEENSA_ILi64EEENSA_ILi16EEEEEENS_6half_tENS5_IJlSB_lEEESI_SJ_NS4_8TiledMMAINS4_8MMA_AtomIJNS4_20SM100_MMA_F16BF16_SSISI_SI_fLi128ELi64ELNS4_4UMMA5MajorE0ELSO_0ELNSN_7ScaleInE0ELSP_0EEEEEENS4_6LayoutISC_NS5_IJNSA_ILi0EEEST_ST_EEEEENS5_IJNS4_10UnderscoreESW_SW_EEEEENS4_13SM90_TMA_LOADENS4_14ComposedLayoutINS4_7SwizzleILi1ELi4ELi3EEENS4_18smem_ptr_flag_bitsILi16EEENSS_INS5_IJNSA_ILi8EEESG_EEENS5_IJSG_SB_EEEEEEEvNS4_8identityESZ_S19_vS1A_EENS_8epilogue10collective18CollectiveEpilogueINS1C_23Sm100TmaWarpSpecializedILi3ELi2ELi32ELb1ELb0EEEJSH_NS5_IJNSS_ISE_SB_EENSS_INSA_ILi32EEESB_EEEEESI_SJ_SI_SJ_NS1C_6fusion15FusionCallbacksIS1G_NS1L_17LinearCombinationISI_fSI_fLNS_15FloatRoundStyleE2EEESH_S1K_JEEENS4_5SM1004TMEM4LOAD26SM100_TMEM_LOAD_32dp32b32xESZ_NS10_INS11_ILi2ELi4ELi3EEES14_NSS_INS5_IJS15_S1I_EEENS5_IJS1I_SB_EEEEEEENS4_39AutoVectorizingCopyWithAssumedAlignmentILi128EEENS4_14SM90_TMA_STOREES1Z_S21_S21_EEEvvEEEEvNT_6ParamsE --------------------------
	.section	.nv.shared._ZN7cutlass13device_kernelINS_4gemm6kernel13GemmUniversalIN4cute5tupleIJiiiiEEENS1_10collective13CollectiveMmaINS1_35MainloopSm100TmaUmmaWarpSpecializedILi33ELi2ELi4ENS5_IJNS4_1CILi1EEESB_SB_EEEEENS5_IJNSA_ILi128EEENSA_ILi64EEENSA_ILi16EEEEEENS_6half_tENS5_IJlSB_lEEESI_SJ_NS4_8TiledMMAINS4_8MMA_AtomIJNS4_20SM100_MMA_F16BF16_SSISI_SI_fLi128ELi64ELNS4_4UMMA5MajorE0ELSO_0ELNSN_7ScaleInE0ELSP_0EEEEEENS4_6LayoutISC_NS5_IJNSA_ILi0EEEST_ST_EEEEENS5_IJNS4_10UnderscoreESW_SW_EEEEENS4_13SM90_TMA_LOADENS4_14ComposedLayoutINS4_7SwizzleILi1ELi4ELi3EEENS4_18smem_ptr_flag_bitsILi16EEENSS_INS5_IJNSA_ILi8EEESG_EEENS5_IJSG_SB_EEEEEEEvNS4_8identityESZ_S19_vS1A_EENS_8epilogue10collective18CollectiveEpilogueINS1C_23Sm100TmaWarpSpecializedILi3ELi2ELi32ELb1ELb0EEEJSH_NS5_IJNSS_ISE_SB_EENSS_INSA_ILi32EEESB_EEEEESI_SJ_SI_SJ_NS1C_6fusion15FusionCallbacksIS1G_NS1L_17LinearCombinationISI_fSI_fLNS_15FloatRoundStyleE2EEESH_S1K_JEEENS4_5SM1004TMEM4LOAD26SM100_TMEM_LOAD_32dp32b32xESZ_NS10_INS11_ILi2ELi4ELi3EEES14_NSS_INS5_IJS15_S1I_EEENS5_IJS1I_SB_EEEEEEENS4_39AutoVectorizingCopyWithAssumedAlignmentILi128EEENS4_14SM90_TMA_STOREES1Z_S21_S21_EEEvvEEEEvNT_6ParamsE,"aw",@nobits
	.sectionflags	@""
	.align	16
	.zero		1024


//--------------------- .nv.shared.reserved.0     --------------------------
	.section	.nv.shared.reserved.0,"aw",@nobits
	.weak		__nv_reservedSMEM_offset_0_alias
	.size		__nv_reservedSMEM_offset_0_alias, 0, 64
	.other		__nv_reservedSMEM_offset_0_alias,@"STO_CUDA_RESERVED_SHARED STV_DEFAULT"
__nv_reservedSMEM_offset_0_alias:
	.zero		0
.nv.shared.reserved.0:
	.zero		64
	.weak		__nv_reservedSMEM_tcgen05_partition
	.type		__nv_reservedSMEM_tcgen05_partition,@object
	.size		__nv_reservedSMEM_tcgen05_partition,(.L_0 - __nv_reservedSMEM_tcgen05_partition)
__nv_reservedSMEM_tcgen05_partition:
	.zero		32
.L_0:


//--------------------- .nv.global                --------------------------
	.section	.nv.global,"aw",@nobits
.nv.global:
	.type		_ZN40_INTERNAL_8eff7f0b_4_k_cu_a9f5b7d3_199804cute1_E,@object
	.size		_ZN40_INTERNAL_8eff7f0b_4_k_cu_a9f5b7d3_199804cute1_E,(_ZN40_INTERNAL_8eff7f0b_4_k_cu_a9f5b7d3_199804cuda3std3__45__cpo6cbeginE - _ZN40_INTERNAL_8eff7f0b_4_k_cu_a9f5b7d3_199804cute1_E)
_ZN40_INTERNAL_8eff7f0b_4_k_cu_a9f5b7d3_199804cute1_E:
	.zero		1
	.type		_ZN40_INTERNAL_8eff7f0b_4_k_cu_a9f5b7d3_199804cuda3std3__45__cpo6cbeginE,@object
	.size		_ZN40_INTERNAL_8eff7f0b_4_k_cu_a9f5b7d3_199804cuda3std3__45__cpo6cbeginE,(_ZN40_INTERNAL_8eff7f0b_4_k_cu_a9f5b7d3_199804cuda3std3__48in_placeE - _ZN40_INTERNAL_8eff7f0b_4_k_cu_a9f5b7d3_199804cuda3std3__45__cpo6cbeginE)
_ZN40_INTERNAL_8eff7f0b_4_k_cu_a9f5b7d3_199804cuda3std3__45__cpo6cbeginE:
	.zero		1
	.type		_ZN40_INTERNAL_8eff7f0b_4_k_cu_a9f5b7d3_199804cuda3std3__48in_placeE,@object
	.size		_ZN40_INTERNAL_8eff7f0b_4_k_cu_a9f5b7d3_199804cuda3std3__48in_placeE,(_ZN40_INTERNAL_8eff7f0b_4_k_cu_a9f5b7d3_199804cuda3std6ranges3__45__cpo9iter_moveE - _ZN40_INTERNAL_8eff7f0b_4_k_cu_a9f5b7d3_199804cuda3std3__48in_placeE)
_ZN40_INTERNAL_8eff7f0b_4_k_cu_a9f5b7d3_199804cuda3std3__48in_placeE:
	.zero		1
	.type		_ZN40_INTERNAL_8eff7f0b_4_k_cu_a9f5b7d3_199804cuda3std6ranges3__45__cpo9iter_moveE,@object
	.size		_ZN40_INTERNAL_8eff7f0b_4_k_cu_a9f5b7d3_199804cuda3std6ranges3__45__cpo9iter_moveE,(_ZN40_INTERNAL_8eff7f0b_4_k_cu_a9f5b7d3_199804cuda3std3__45__cpo5beginE - _ZN40_INTERNAL_8eff7f0b_4_k_cu_a9f5b7d3_199804cuda3std6ranges3__45__cpo9iter_moveE)
_ZN40_INTERNAL_8eff7f0b_4_k_cu_a9f5b7d3_199804cuda3std6ranges3__45__cpo9iter_moveE:
	.zero		1
	.type		_ZN40_INTERNAL_8eff7f0b_4_k_cu_a9f5b7d3_199804cuda3std3__45__cpo5beginE,@object
	.size		_ZN40_INTERNAL_8eff7f0b_4_k_cu_a9f5b7d3_199804cuda3std3__45__cpo5beginE,(_ZN40_INTERNAL_8eff7f0b_4_k_cu_a9f5b7d3_199804cuda3std3__442_GLOBAL__N__8eff7f0b_4_k_cu_a9f5b7d3_199806ignoreE - _ZN40_INTERNAL_8eff7f0b_4_k_cu_a9f5b7d3_199804cuda3std3__45__cpo5beginE)
_ZN40_INTERNAL_8eff7f0b_4_k_cu_a9f5b7d3_199804cuda3std3__45__cpo5beginE:
	.zero		1
	.type		_ZN40_INTERNAL_8eff7f0b_4_k_cu_a9f5b7d3_199804cuda3std3__442_GLOBAL__N__8eff7f0b_4_k_cu_a9f5b7d3_199806ignoreE,@object
	.size		_ZN40_INTERNAL_8eff7f0b_4_k_cu_a9f5b7d3_199804cuda3std3__442_GLOBAL__N__8eff7f0b_4_k_cu_a9f5b7d3_199806ignoreE,(_ZN40_INTERNAL_8eff7f0b_4_k_cu_a9f5b7d3_199804cute7productE - _ZN40_INTERNAL_8eff7f0b_4_k_cu_a9f5b7d3_199804cuda3std3__442_GLOBAL__N__8eff7f0b_4_k_cu_a9f5b7d3_199806ignoreE)
_ZN40_INTERNAL_8eff7f0b_4_k_cu_a9f5b7d3_199804cuda3std3__442_GLOBAL__N__8eff7f0b_4_k_cu_a9f5b7d3_199806ignoreE:
	.zero		1
	.type		_ZN40_INTERNAL_8eff7f0b_4_k_cu_a9f5b7d3_199804cute7productE,@object
	.size		_ZN40_INTERNAL_8eff7f0b_4_k_cu_a9f5b7d3_199804cute7productE,(_ZN40_INTERNAL_8eff7f0b_4_k_cu_a9f5b7d3_199804cuda3std3__45__cpo3endE - _ZN40_INTERNAL_8eff7f0b_4_k_cu_a9f5b7d3_199804cute7productE)
_ZN40_INTERNAL_8eff7f0b_4_k_cu_a9f5b7d3_199804cute7productE:
	.zero		1
	.type		_ZN40_INTERNAL_8eff7f0b_4_k_cu_a9f5b7d3_199804cuda3std3__45__cpo3endE,@object
	.size		_ZN40_INTERNAL_8eff7f0b_4_k_cu_a9f5b7d3_199804cuda3std3__45__cpo3endE,(_ZN40_INTERNAL_8eff7f0b_4_k_cu_a9f5b7d3_199804cuda3std3__419piecewise_constructE - _ZN40_INTERNAL_8eff7f0b_4_k_cu_a9f5b7d3_199804cuda3std3__45__cpo3endE)
_ZN40_INTERNAL_8eff7f0b_4_k_cu_a9f5b7d3_199804cuda3std3__45__cpo3endE:
	.zero		1
	.type		_ZN40_INTERNAL_8eff7f0b_4_k_cu_a9f5b7d3_199804cuda3std3__419piecewise_constructE,@object
	.size		_ZN40_INTERNAL_8eff7f0b_4_k_cu_a9f5b7d3_199804cuda3std3__419piecewise_constructE,(_ZN40_INTERNAL_8eff7f0b_4_k_cu_a9f5b7d3_199804cuda3std3__45__cpo4cendE - _ZN40_INTERNAL_8eff7f0b_4_k_cu_a9f5b7d3_199804cuda3std3__419piecewise_constructE)
_ZN40_INTERNAL_8eff7f0b_4_k_cu_a9f5b7d3_199804cuda3std3__419piecewise_constructE:
	.zero		1
	.type		_ZN40_INTERNAL_8eff7f0b_4_k_cu_a9f5b7d3_199804cuda3std3__45__cpo4cendE,@object
	.size		_ZN40_INTERNAL_8eff7f0b_4_k_cu_a9f5b7d3_199804cuda3std3__45__cpo4cendE,(_ZN40_INTERNAL_8eff7f0b_4_k_cu_a9f5b7d3_199804cuda3std6ranges3__45__cpo4swapE - _ZN40_INTERNAL_8eff7f0b_4_k_cu_a9f5b7d3_199804cuda3std3__45__cpo4cendE)
_ZN40_INTERNAL_8eff7f0b_4_k_cu_a9f5b7d3_199804cuda3std3__45__cpo4cendE:
	.zero		1
	.type		_ZN40_INTERNAL_8eff7f0b_4_k_cu_a9f5b7d3_199804cuda3std6ranges3__45__cpo4swapE,@object
	.size		_ZN40_INTERNAL_8eff7f0b_4_k_cu_a9f5b7d3_199804cuda3std6ranges3__45__cpo4swapE,(.L_10 - _ZN40_INTERNAL_8eff7f0b_4_k_cu_a9f5b7d3_199804cuda3std6ranges3__45__cpo4swapE)
_ZN40_INTERNAL_8eff7f0b_4_k_cu_a9f5b7d3_199804cuda3std6ranges3__45__cpo4swapE:
	.zero		1
.L_10:


//--------------------- .nv.constant0._ZN7cutlass13device_kernelINS_4gemm6kernel13GemmUniversalIN4cute5tupleIJiiiiEEENS1_10collective13CollectiveMmaINS1_35MainloopSm100TmaUmmaWarpSpecializedILi33ELi2ELi4ENS5_IJNS4_1CILi1EEESB_SB_EEEEENS5_IJNSA_ILi128EEENSA_ILi64EEENSA_ILi16EEEEEENS_6half_tENS5_IJlSB_lEEESI_SJ_NS4_8TiledMMAINS4_8MMA_AtomIJNS4_20SM100_MMA_F16BF16_SSISI_SI_fLi128ELi64ELNS4_4UMMA5MajorE0ELSO_0ELNSN_7ScaleInE0ELSP_0EEEEEENS4_6LayoutISC_NS5_IJNSA_ILi0EEEST_ST_EEEEENS5_IJNS4_10UnderscoreESW_SW_EEEEENS4_13SM90_TMA_LOADENS4_14ComposedLayoutINS4_7SwizzleILi1ELi4ELi3EEENS4_18smem_ptr_flag_bitsILi16EEENSS_INS5_IJNSA_ILi8EEESG_EEENS5_IJSG_SB_EEEEEEEvNS4_8identityESZ_S19_vS1A_EENS_8epilogue10collective18CollectiveEpilogueINS1C_23Sm100TmaWarpSpecializedILi3ELi2ELi32ELb1ELb0EEEJSH_NS5_IJNSS_ISE_SB_EENSS_INSA_ILi32EEESB_EEEEESI_SJ_SI_SJ_NS1C_6fusion15FusionCallbacksIS1G_NS1L_17LinearCombinationISI_fSI_fLNS_15FloatRoundStyleE2EEESH_S1K_JEEENS4_5SM1004TMEM4LOAD26SM100_TMEM_LOAD_32dp32b32xESZ_NS10_INS11_ILi2ELi4ELi3EEES14_NSS_INS5_IJS15_S1I_EEENS5_IJS1I_SB_EEEEEEENS4_39AutoVectorizingCopyWithAssumedAlignmentILi128EEENS4_14SM90_TMA_STOREES1Z_S21_S21_EEEvvEEEEvNT_6ParamsE --------------------------
	.section	.nv.constant0._ZN7cutlass13device_kernelINS_4gemm6kernel13GemmUniversalIN4cute5tupleIJiiiiEEENS1_10collective13CollectiveMmaINS1_35MainloopSm100TmaUmmaWarpSpecializedILi33ELi2ELi4ENS5_IJNS4_1CILi1EEESB_SB_EEEEENS5_IJNSA_ILi128EEENSA_ILi64EEENSA_ILi16EEEEEENS_6half_tENS5_IJlSB_lEEESI_SJ_NS4_8TiledMMAINS4_8MMA_AtomIJNS4_20SM100_MMA_F16BF16_SSISI_SI_fLi128ELi64ELNS4_4UMMA5MajorE0ELSO_0ELNSN_7ScaleInE0ELSP_0EEEEEENS4_6LayoutISC_NS5_IJNSA_ILi0EEEST_ST_EEEEENS5_IJNS4_10UnderscoreESW_SW_EEEEENS4_13SM90_TMA_LOADENS4_14ComposedLayoutINS4_7SwizzleILi1ELi4ELi3EEENS4_18smem_ptr_flag_bitsILi16EEENSS_INS5_IJNSA_ILi8EEESG_EEENS5_IJSG_SB_EEEEEEEvNS4_8identityESZ_S19_vS1A_EENS_8epilogue10collective18CollectiveEpilogueINS1C_23Sm100TmaWarpSpecializedILi3ELi2ELi32ELb1ELb0EEEJSH_NS5_IJNSS_ISE_SB_EENSS_INSA_ILi32EEESB_EEEEESI_SJ_SI_SJ_NS1C_6fusion15FusionCallbacksIS1G_NS1L_17LinearCombinationISI_fSI_fLNS_15FloatRoundStyleE2EEESH_S1K_JEEENS4_5SM1004TMEM4LOAD26SM100_TMEM_LOAD_32dp32b32xESZ_NS10_INS11_ILi2ELi4ELi3EEES14_NSS_INS5_IJS15_S1I_EEENS5_IJS1I_SB_EEEEEEENS4_39AutoVectorizingCopyWithAssumedAlignmentILi128EEENS4_14SM90_TMA_STOREES1Z_S21_S21_EEEvvEEEEvNT_6ParamsE,"a",@progbits
	.sectionflags	@""
	.align	4
.nv.constant0._ZN7cutlass13device_kernelINS_4gemm6kernel13GemmUniversalIN4cute5tupleIJiiiiEEENS1_10collective13CollectiveMmaINS1_35MainloopSm100TmaUmmaWarpSpecializedILi33ELi2ELi4ENS5_IJNS4_1CILi1EEESB_SB_EEEEENS5_IJNSA_ILi128EEENSA_ILi64EEENSA_ILi16EEEEEENS_6half_tENS5_IJlSB_lEEESI_SJ_NS4_8TiledMMAINS4_8MMA_AtomIJNS4_20SM100_MMA_F16BF16_SSISI_SI_fLi128ELi64ELNS4_4UMMA5MajorE0ELSO_0ELNSN_7ScaleInE0ELSP_0EEEEEENS4_6LayoutISC_NS5_IJNSA_ILi0EEEST_ST_EEEEENS5_IJNS4_10UnderscoreESW_SW_EEEEENS4_13SM90_TMA_LOADENS4_14ComposedLayoutINS4_7SwizzleILi1ELi4ELi3EEENS4_18smem_ptr_flag_bitsILi16EEENSS_INS5_IJNSA_ILi8EEESG_EEENS5_IJSG_SB_EEEEEEEvNS4_8identityESZ_S19_vS1A_EENS_8epilogue10collective18CollectiveEpilogueINS1C_23Sm100TmaWarpSpecializedILi3ELi2ELi32ELb1ELb0EEEJSH_NS5_IJNSS_ISE_SB_EENSS_INSA_ILi32EEESB_EEEEESI_SJ_SI_SJ_NS1C_6fusion15FusionCallbacksIS1G_NS1L_17LinearCombinationISI_fSI_fLNS_15FloatRoundStyleE2EEESH_S1K_JEEENS4_5SM1004TMEM4LOAD26SM100_TMEM_LOAD_32dp32b32xESZ_NS10_INS11_ILi2ELi4ELi3EEES14_NSS_INS5_IJS15_S1I_EEENS5_IJS1I_SB_EEEEEEENS4_39AutoVectorizingCopyWithAssumedAlignmentILi128EEENS4_14SM90_TMA_STOREES1Z_S21_S21_EEEvvEEEEvNT_6ParamsE:
	.zero		2944


//--------------------- SYMBOLS --------------------------

	.type		.nv.reservedSmem.offset0,@object
	.size		.nv.reservedSmem.offset0,0x4
	.type		.nv.reservedSmem.cap,@object
	.size		.nv.reservedSmem.cap,0x4
	.type		__assertfail,@function
